//
// Generated by NVIDIA NVVM Compiler
//
// Compiler Build ID: CL-36424714
// Cuda compilation tools, release 13.0, V13.0.88
// Based on NVVM 20.0.0
//

.version 9.0
.target sm_100
.address_size 64

	// .globl	_Z19compute_hash_kernelPKciPh
.const .align 4 .b8 F_CONSTANTS[12] = {1, 116, 136, 254, 22, 131, 195, 68, 2, 22, 34, 33};
.const .align 4 .b8 INITIAL_STATE[16] = {96, 72, 194, 90, 6, 81, 84, 218, 219, 223, 106, 113, 204, 147, 168, 77};
.const .align 1 .b8 CHARSET[93] = {113, 119, 101, 114, 116, 121, 117, 105, 111, 112, 97, 115, 100, 102, 103, 104, 106, 107, 108, 122, 120, 99, 118, 98, 110, 109, 81, 87, 69, 82, 84, 89, 85, 73, 79, 80, 65, 83, 68, 70, 71, 72, 74, 75, 76, 90, 88, 67, 86, 66, 78, 77, 49, 50, 51, 52, 53, 54, 55, 56, 57, 48, 33, 64, 35, 36, 37, 94, 38, 42, 45, 95, 61, 43, 40, 91, 123, 60, 41, 93, 125, 62, 39, 34, 59, 58, 63, 44, 46, 92, 47, 124};
.extern .shared .align 16 .b8 local_checked_combinations[];

.visible .entry _Z19compute_hash_kernelPKciPh(
	.param .u64 .ptr .align 1 _Z19compute_hash_kernelPKciPh_param_0,
	.param .u32 _Z19compute_hash_kernelPKciPh_param_1,
	.param .u64 .ptr .align 1 _Z19compute_hash_kernelPKciPh_param_2
)
{
	.local .align 16 .b8 	__local_depot0[128];
	.reg .b64 	%SP;
	.reg .b64 	%SPL;
	.reg .pred 	%p<21>;
	.reg .b16 	%rs<19>;
	.reg .b32 	%r<506>;
	.reg .b64 	%rd<66>;

	mov.u64 	%SPL, __local_depot0;
	ld.param.u64 	%rd32, [_Z19compute_hash_kernelPKciPh_param_0];
	ld.param.u32 	%r495, [_Z19compute_hash_kernelPKciPh_param_1];
	cvta.to.global.u64 	%rd1, %rd32;
	add.u64 	%rd2, %SPL, 0;
	add.s32 	%r48, %r495, 24;
	mul.hi.s32 	%r49, %r48, 715827883;
	shr.u32 	%r50, %r49, 31;
	shr.u32 	%r51, %r49, 2;
	add.s32 	%r52, %r51, %r50;
	mul.lo.s32 	%r53, %r52, 24;
	sub.s32 	%r1, %r48, %r53;
	mov.b32 	%r54, 0;
	st.local.v4.b32 	[%rd2], {%r54, %r54, %r54, %r54};
	add.s64 	%rd65, %rd2, 16;
	st.local.v4.b32 	[%rd2+16], {%r54, %r54, %r54, %r54};
	st.local.v4.b32 	[%rd2+32], {%r54, %r54, %r54, %r54};
	st.local.v4.b32 	[%rd2+48], {%r54, %r54, %r54, %r54};
	st.local.v4.b32 	[%rd2+64], {%r54, %r54, %r54, %r54};
	st.local.v4.b32 	[%rd2+80], {%r54, %r54, %r54, %r54};
	st.local.v4.b32 	[%rd2+96], {%r54, %r54, %r54, %r54};
	st.local.v4.b32 	[%rd2+112], {%r54, %r54, %r54, %r54};
	cvt.s64.s32 	%rd4, %r495;
	setp.eq.s32 	%p1, %r495, 0;
	@%p1 bra 	$L__BB0_13;
	setp.lt.u32 	%p2, %r495, 16;
	mov.b64 	%rd60, 0;
	@%p2 bra 	$L__BB0_4;
	and.b64  	%rd60, %rd4, -16;
	add.s64 	%rd56, %rd1, 7;
	mov.u64 	%rd57, %rd2;
	mov.u64 	%rd58, %rd60;
$L__BB0_3:
	.pragma "nounroll";
	ld.global.u8 	%r55, [%rd56+8];
	ld.global.u8 	%r56, [%rd56+7];
	prmt.b32 	%r57, %r56, %r55, 0x3340U;
	ld.global.u8 	%r58, [%rd56+6];
	ld.global.u8 	%r59, [%rd56+5];
	prmt.b32 	%r60, %r59, %r58, 0x3340U;
	prmt.b32 	%r61, %r60, %r57, 0x5410U;
	ld.global.u8 	%r62, [%rd56+4];
	ld.global.u8 	%r63, [%rd56+3];
	prmt.b32 	%r64, %r63, %r62, 0x3340U;
	ld.global.u8 	%r65, [%rd56+2];
	ld.global.u8 	%r66, [%rd56+1];
	prmt.b32 	%r67, %r66, %r65, 0x3340U;
	prmt.b32 	%r68, %r67, %r64, 0x5410U;
	ld.global.u8 	%r69, [%rd56];
	ld.global.u8 	%r70, [%rd56+-1];
	prmt.b32 	%r71, %r70, %r69, 0x3340U;
	ld.global.u8 	%r72, [%rd56+-2];
	ld.global.u8 	%r73, [%rd56+-3];
	prmt.b32 	%r74, %r73, %r72, 0x3340U;
	prmt.b32 	%r75, %r74, %r71, 0x5410U;
	ld.global.u8 	%r76, [%rd56+-4];
	ld.global.u8 	%r77, [%rd56+-5];
	prmt.b32 	%r78, %r77, %r76, 0x3340U;
	ld.global.u8 	%r79, [%rd56+-6];
	ld.global.u8 	%r80, [%rd56+-7];
	prmt.b32 	%r81, %r80, %r79, 0x3340U;
	prmt.b32 	%r82, %r81, %r78, 0x5410U;
	st.local.v4.b32 	[%rd57], {%r82, %r75, %r68, %r61};
	add.s64 	%rd58, %rd58, -16;
	add.s64 	%rd57, %rd57, 16;
	add.s64 	%rd56, %rd56, 16;
	setp.ne.s64 	%p3, %rd58, 0;
	@%p3 bra 	$L__BB0_3;
$L__BB0_4:
	and.b32  	%r83, %r495, 15;
	setp.eq.s32 	%p4, %r83, 0;
	@%p4 bra 	$L__BB0_13;
	ld.param.u64 	%rd54, [_Z19compute_hash_kernelPKciPh_param_0];
	cvta.to.global.u64 	%rd15, %rd54;
	and.b64  	%rd36, %rd4, 15;
	add.s64 	%rd37, %rd36, -1;
	setp.lt.u64 	%p5, %rd37, 7;
	@%p5 bra 	$L__BB0_7;
	add.s64 	%rd38, %rd15, %rd60;
	ld.global.u8 	%rs1, [%rd38];
	add.s64 	%rd39, %rd2, %rd60;
	st.local.u8 	[%rd39], %rs1;
	ld.global.u8 	%rs2, [%rd38+1];
	st.local.u8 	[%rd39+1], %rs2;
	ld.global.u8 	%rs3, [%rd38+2];
	st.local.u8 	[%rd39+2], %rs3;
	ld.global.u8 	%rs4, [%rd38+3];
	st.local.u8 	[%rd39+3], %rs4;
	ld.global.u8 	%rs5, [%rd38+4];
	st.local.u8 	[%rd39+4], %rs5;
	ld.global.u8 	%rs6, [%rd38+5];
	st.local.u8 	[%rd39+5], %rs6;
	ld.global.u8 	%rs7, [%rd38+6];
	st.local.u8 	[%rd39+6], %rs7;
	ld.global.u8 	%rs8, [%rd38+7];
	st.local.u8 	[%rd39+7], %rs8;
	add.s64 	%rd60, %rd60, 8;
$L__BB0_7:
	and.b32  	%r84, %r495, 7;
	setp.eq.s32 	%p6, %r84, 0;
	@%p6 bra 	$L__BB0_13;
	and.b64  	%rd40, %rd4, 7;
	add.s64 	%rd41, %rd40, -1;
	setp.lt.u64 	%p7, %rd41, 3;
	@%p7 bra 	$L__BB0_10;
	add.s64 	%rd42, %rd15, %rd60;
	ld.global.u8 	%rs9, [%rd42];
	add.s64 	%rd43, %rd2, %rd60;
	st.local.u8 	[%rd43], %rs9;
	ld.global.u8 	%rs10, [%rd42+1];
	st.local.u8 	[%rd43+1], %rs10;
	ld.global.u8 	%rs11, [%rd42+2];
	st.local.u8 	[%rd43+2], %rs11;
	ld.global.u8 	%rs12, [%rd42+3];
	st.local.u8 	[%rd43+3], %rs12;
	add.s64 	%rd60, %rd60, 4;
$L__BB0_10:
	and.b32  	%r85, %r495, 3;
	setp.eq.s32 	%p8, %r85, 0;
	@%p8 bra 	$L__BB0_13;
	add.s64 	%rd64, %rd2, %rd60;
	add.s64 	%rd63, %rd15, %rd60;
	and.b64  	%rd62, %rd4, 3;
$L__BB0_12:
	.pragma "nounroll";
	ld.global.u8 	%rs13, [%rd63];
	st.local.u8 	[%rd64], %rs13;
	add.s64 	%rd64, %rd64, 1;
	add.s64 	%rd63, %rd63, 1;
	add.s64 	%rd62, %rd62, -1;
	setp.ne.s64 	%p9, %rd62, 0;
	@%p9 bra 	$L__BB0_12;
$L__BB0_13:
	add.s64 	%rd44, %rd2, %rd4;
	mov.b16 	%rs14, 128;
	st.local.u8 	[%rd44], %rs14;
	add.s32 	%r490, %r495, 1;
	sub.s32 	%r86, %r495, %r1;
	add.s32 	%r3, %r86, 24;
	setp.ge.s32 	%p10, %r490, %r3;
	@%p10 bra 	$L__BB0_27;
	sub.s32 	%r4, 23, %r1;
	and.b32  	%r5, %r4, 15;
	add.s32 	%r87, %r1, -8;
	setp.lt.u32 	%p11, %r87, 15;
	@%p11 bra 	$L__BB0_18;
	and.b32  	%r88, %r4, -16;
	neg.s32 	%r494, %r88;
	add.s64 	%rd29, %rd2, 7;
$L__BB0_16:
	.pragma "nounroll";
	cvt.s64.s32 	%rd45, %r490;
	add.s64 	%rd46, %rd29, %rd45;
	mov.b16 	%rs15, 0;
	st.local.u8 	[%rd46+-7], %rs15;
	st.local.u8 	[%rd46+-6], %rs15;
	st.local.u8 	[%rd46+-5], %rs15;
	st.local.u8 	[%rd46+-4], %rs15;
	st.local.u8 	[%rd46+-3], %rs15;
	st.local.u8 	[%rd46+-2], %rs15;
	st.local.u8 	[%rd46+-1], %rs15;
	st.local.u8 	[%rd46], %rs15;
	st.local.u8 	[%rd46+1], %rs15;
	st.local.u8 	[%rd46+2], %rs15;
	st.local.u8 	[%rd46+3], %rs15;
	st.local.u8 	[%rd46+4], %rs15;
	st.local.u8 	[%rd46+5], %rs15;
	st.local.u8 	[%rd46+6], %rs15;
	st.local.u8 	[%rd46+7], %rs15;
	st.local.u8 	[%rd46+8], %rs15;
	add.s32 	%r490, %r490, 16;
	add.s32 	%r495, %r495, 16;
	add.s32 	%r494, %r494, 16;
	setp.eq.s32 	%p12, %r494, 0;
	@%p12 bra 	$L__BB0_17;
	bra.uni 	$L__BB0_16;
$L__BB0_17:
	add.s32 	%r490, %r495, 1;
$L__BB0_18:
	setp.eq.s32 	%p13, %r5, 0;
	@%p13 bra 	$L__BB0_27;
	and.b32  	%r9, %r4, 7;
	setp.lt.u32 	%p14, %r5, 8;
	@%p14 bra 	$L__BB0_21;
	cvt.s64.s32 	%rd47, %r490;
	add.s64 	%rd48, %rd2, %rd47;
	mov.b16 	%rs16, 0;
	st.local.u8 	[%rd48], %rs16;
	st.local.u8 	[%rd48+1], %rs16;
	st.local.u8 	[%rd48+2], %rs16;
	st.local.u8 	[%rd48+3], %rs16;
	st.local.u8 	[%rd48+4], %rs16;
	st.local.u8 	[%rd48+5], %rs16;
	st.local.u8 	[%rd48+6], %rs16;
	st.local.u8 	[%rd48+7], %rs16;
	add.s32 	%r490, %r490, 8;
$L__BB0_21:
	setp.eq.s32 	%p15, %r9, 0;
	@%p15 bra 	$L__BB0_27;
	and.b32  	%r12, %r4, 3;
	setp.lt.u32 	%p16, %r9, 4;
	@%p16 bra 	$L__BB0_24;
	cvt.s64.s32 	%rd49, %r490;
	add.s64 	%rd50, %rd2, %rd49;
	mov.b16 	%rs17, 0;
	st.local.u8 	[%rd50], %rs17;
	st.local.u8 	[%rd50+1], %rs17;
	st.local.u8 	[%rd50+2], %rs17;
	st.local.u8 	[%rd50+3], %rs17;
	add.s32 	%r490, %r490, 4;
$L__BB0_24:
	setp.eq.s32 	%p17, %r12, 0;
	@%p17 bra 	$L__BB0_27;
	neg.s32 	%r492, %r12;
$L__BB0_26:
	.pragma "nounroll";
	cvt.s64.s32 	%rd51, %r490;
	add.s64 	%rd52, %rd2, %rd51;
	mov.b16 	%rs18, 0;
	st.local.u8 	[%rd52], %rs18;
	add.s32 	%r490, %r490, 1;
	add.s32 	%r492, %r492, 1;
	setp.eq.s32 	%p18, %r492, 0;
	@%p18 bra 	$L__BB0_27;
	bra.uni 	$L__BB0_26;
$L__BB0_27:
	ld.const.u32 	%r505, [INITIAL_STATE];
	ld.const.u32 	%r504, [INITIAL_STATE+4];
	ld.const.u32 	%r503, [INITIAL_STATE+8];
	ld.const.u32 	%r502, [INITIAL_STATE+12];
	setp.gt.s32 	%p19, %r3, 0;
	@%p19 bra 	$L__BB0_28;
	bra.uni 	$L__BB0_30;
$L__BB0_28:
	ld.const.u32 	%r26, [F_CONSTANTS+8];
	ld.const.u32 	%r27, [F_CONSTANTS+4];
	mov.b32 	%r501, 0;
	ld.const.u32 	%r28, [F_CONSTANTS];
$L__BB0_29:
	ld.local.v2.u32 	{%r90, %r91}, [%rd65+-16];
	shr.u32 	%r92, %r90, 24;
	shr.u32 	%r93, %r90, 8;
	and.b32  	%r94, %r93, 65280;
	shl.b32 	%r95, %r90, 8;
	and.b32  	%r96, %r95, 16711680;
	shl.b32 	%r97, %r90, 24;
	or.b32  	%r98, %r94, %r92;
	or.b32  	%r99, %r98, %r96;
	or.b32  	%r100, %r99, %r97;
	shr.u32 	%r101, %r91, 24;
	shr.u32 	%r102, %r91, 8;
	and.b32  	%r103, %r102, 65280;
	shl.b32 	%r104, %r91, 8;
	and.b32  	%r105, %r104, 16711680;
	shl.b32 	%r106, %r91, 24;
	or.b32  	%r107, %r103, %r101;
	or.b32  	%r108, %r107, %r105;
	or.b32  	%r109, %r108, %r106;
	ld.local.v2.u32 	{%r110, %r111}, [%rd65+-8];
	shr.u32 	%r112, %r110, 24;
	shr.u32 	%r113, %r110, 8;
	and.b32  	%r114, %r113, 65280;
	shl.b32 	%r115, %r110, 8;
	and.b32  	%r116, %r115, 16711680;
	shl.b32 	%r117, %r110, 24;
	or.b32  	%r118, %r114, %r112;
	or.b32  	%r119, %r118, %r116;
	or.b32  	%r120, %r119, %r117;
	shr.u32 	%r121, %r111, 24;
	shr.u32 	%r122, %r111, 8;
	and.b32  	%r123, %r122, 65280;
	shl.b32 	%r124, %r111, 8;
	and.b32  	%r125, %r124, 16711680;
	shl.b32 	%r126, %r111, 24;
	or.b32  	%r127, %r123, %r121;
	or.b32  	%r128, %r127, %r125;
	or.b32  	%r129, %r128, %r126;
	ld.local.v2.u32 	{%r130, %r131}, [%rd65];
	shr.u32 	%r132, %r130, 24;
	shr.u32 	%r133, %r130, 8;
	and.b32  	%r134, %r133, 65280;
	shl.b32 	%r135, %r130, 8;
	and.b32  	%r136, %r135, 16711680;
	shl.b32 	%r137, %r130, 24;
	or.b32  	%r138, %r134, %r132;
	or.b32  	%r139, %r138, %r136;
	or.b32  	%r140, %r139, %r137;
	shr.u32 	%r141, %r131, 24;
	shr.u32 	%r142, %r131, 8;
	and.b32  	%r143, %r142, 65280;
	shl.b32 	%r144, %r131, 8;
	and.b32  	%r145, %r144, 16711680;
	shl.b32 	%r146, %r131, 24;
	or.b32  	%r147, %r143, %r141;
	or.b32  	%r148, %r147, %r145;
	or.b32  	%r149, %r148, %r146;
	add.s32 	%r150, %r149, %r129;
	xor.b32  	%r151, %r100, %r150;
	xor.b32  	%r152, %r151, %r109;
	shf.l.wrap.b32 	%r153, %r152, %r152, 3;
	add.s32 	%r154, %r153, %r140;
	xor.b32  	%r155, %r109, %r154;
	xor.b32  	%r156, %r155, %r120;
	shf.l.wrap.b32 	%r157, %r156, %r156, 3;
	add.s32 	%r158, %r157, %r149;
	xor.b32  	%r159, %r120, %r158;
	xor.b32  	%r160, %r159, %r129;
	shf.l.wrap.b32 	%r161, %r160, %r160, 3;
	add.s32 	%r162, %r161, %r153;
	xor.b32  	%r163, %r129, %r162;
	xor.b32  	%r164, %r163, %r140;
	shf.l.wrap.b32 	%r165, %r164, %r164, 3;
	add.s32 	%r166, %r165, %r157;
	xor.b32  	%r167, %r140, %r166;
	xor.b32  	%r168, %r167, %r149;
	shf.l.wrap.b32 	%r169, %r168, %r168, 3;
	add.s32 	%r170, %r169, %r161;
	xor.b32  	%r171, %r149, %r170;
	xor.b32  	%r172, %r171, %r153;
	shf.l.wrap.b32 	%r173, %r172, %r172, 3;
	add.s32 	%r174, %r173, %r165;
	xor.b32  	%r175, %r153, %r174;
	xor.b32  	%r176, %r175, %r157;
	shf.l.wrap.b32 	%r177, %r176, %r176, 3;
	add.s32 	%r178, %r177, %r169;
	xor.b32  	%r179, %r157, %r178;
	xor.b32  	%r180, %r179, %r161;
	shf.l.wrap.b32 	%r181, %r180, %r180, 3;
	add.s32 	%r182, %r181, %r173;
	xor.b32  	%r183, %r161, %r182;
	xor.b32  	%r184, %r183, %r165;
	shf.l.wrap.b32 	%r185, %r184, %r184, 3;
	add.s32 	%r186, %r185, %r177;
	xor.b32  	%r187, %r165, %r186;
	xor.b32  	%r188, %r187, %r169;
	shf.l.wrap.b32 	%r189, %r188, %r188, 3;
	add.s32 	%r190, %r189, %r181;
	xor.b32  	%r191, %r169, %r190;
	xor.b32  	%r192, %r191, %r173;
	shf.l.wrap.b32 	%r193, %r192, %r192, 3;
	add.s32 	%r194, %r193, %r185;
	xor.b32  	%r195, %r173, %r194;
	xor.b32  	%r196, %r195, %r177;
	shf.l.wrap.b32 	%r197, %r196, %r196, 3;
	add.s32 	%r198, %r197, %r189;
	xor.b32  	%r199, %r177, %r198;
	xor.b32  	%r200, %r199, %r181;
	shf.l.wrap.b32 	%r201, %r200, %r200, 3;
	add.s32 	%r202, %r201, %r193;
	xor.b32  	%r203, %r181, %r202;
	xor.b32  	%r204, %r203, %r185;
	shf.l.wrap.b32 	%r205, %r204, %r204, 3;
	add.s32 	%r206, %r205, %r197;
	xor.b32  	%r207, %r185, %r206;
	xor.b32  	%r208, %r207, %r189;
	shf.l.wrap.b32 	%r209, %r208, %r208, 3;
	add.s32 	%r210, %r209, %r201;
	xor.b32  	%r211, %r189, %r210;
	xor.b32  	%r212, %r211, %r193;
	shf.l.wrap.b32 	%r213, %r212, %r212, 3;
	add.s32 	%r214, %r213, %r205;
	xor.b32  	%r215, %r193, %r214;
	xor.b32  	%r216, %r215, %r197;
	shf.l.wrap.b32 	%r217, %r216, %r216, 3;
	add.s32 	%r218, %r217, %r209;
	xor.b32  	%r219, %r197, %r218;
	xor.b32  	%r220, %r219, %r201;
	shf.l.wrap.b32 	%r221, %r220, %r220, 3;
	add.s32 	%r222, %r221, %r213;
	xor.b32  	%r223, %r201, %r222;
	xor.b32  	%r224, %r223, %r205;
	shf.l.wrap.b32 	%r225, %r224, %r224, 3;
	add.s32 	%r226, %r225, %r217;
	xor.b32  	%r227, %r205, %r226;
	xor.b32  	%r228, %r227, %r209;
	shf.l.wrap.b32 	%r229, %r228, %r228, 3;
	add.s32 	%r230, %r229, %r221;
	xor.b32  	%r231, %r209, %r230;
	xor.b32  	%r232, %r231, %r213;
	shf.l.wrap.b32 	%r233, %r232, %r232, 3;
	add.s32 	%r234, %r233, %r225;
	xor.b32  	%r235, %r213, %r234;
	xor.b32  	%r236, %r235, %r217;
	shf.l.wrap.b32 	%r237, %r236, %r236, 3;
	add.s32 	%r238, %r237, %r229;
	xor.b32  	%r239, %r217, %r238;
	xor.b32  	%r240, %r239, %r221;
	shf.l.wrap.b32 	%r241, %r240, %r240, 3;
	add.s32 	%r242, %r241, %r233;
	xor.b32  	%r243, %r221, %r242;
	xor.b32  	%r244, %r243, %r225;
	shf.l.wrap.b32 	%r245, %r244, %r244, 3;
	and.b32  	%r246, %r505, %r504;
	shf.l.wrap.b32 	%r247, %r503, %r503, 4;
	xor.b32  	%r248, %r502, %r247;
	not.b32 	%r249, %r248;
	add.s32 	%r250, %r246, %r249;
	add.s32 	%r251, %r250, %r100;
	add.s32 	%r252, %r251, %r28;
	and.b32  	%r253, %r504, %r503;
	shf.l.wrap.b32 	%r254, %r502, %r502, 4;
	xor.b32  	%r255, %r252, %r254;
	not.b32 	%r256, %r255;
	add.s32 	%r257, %r253, %r256;
	add.s32 	%r258, %r257, %r109;
	add.s32 	%r259, %r258, %r28;
	and.b32  	%r260, %r503, %r502;
	shf.l.wrap.b32 	%r261, %r252, %r252, 4;
	xor.b32  	%r262, %r259, %r261;
	not.b32 	%r263, %r262;
	add.s32 	%r264, %r260, %r263;
	add.s32 	%r265, %r264, %r120;
	add.s32 	%r266, %r265, %r28;
	and.b32  	%r267, %r502, %r252;
	shf.l.wrap.b32 	%r268, %r259, %r259, 4;
	xor.b32  	%r269, %r266, %r268;
	not.b32 	%r270, %r269;
	add.s32 	%r271, %r267, %r270;
	add.s32 	%r272, %r271, %r129;
	add.s32 	%r273, %r272, %r28;
	and.b32  	%r274, %r252, %r259;
	shf.l.wrap.b32 	%r275, %r266, %r266, 4;
	xor.b32  	%r276, %r273, %r275;
	not.b32 	%r277, %r276;
	add.s32 	%r278, %r274, %r277;
	add.s32 	%r279, %r278, %r140;
	add.s32 	%r280, %r279, %r28;
	and.b32  	%r281, %r259, %r266;
	shf.l.wrap.b32 	%r282, %r273, %r273, 4;
	xor.b32  	%r283, %r280, %r282;
	not.b32 	%r284, %r283;
	add.s32 	%r285, %r281, %r284;
	add.s32 	%r286, %r285, %r149;
	add.s32 	%r287, %r286, %r28;
	and.b32  	%r288, %r266, %r273;
	shf.l.wrap.b32 	%r289, %r280, %r280, 4;
	xor.b32  	%r290, %r287, %r289;
	not.b32 	%r291, %r290;
	add.s32 	%r292, %r288, %r291;
	add.s32 	%r293, %r292, %r153;
	add.s32 	%r294, %r293, %r28;
	and.b32  	%r295, %r273, %r280;
	shf.l.wrap.b32 	%r296, %r287, %r287, 4;
	not.b32 	%r297, %r294;
	xor.b32  	%r298, %r297, %r296;
	add.s32 	%r299, %r295, %r298;
	add.s32 	%r300, %r299, %r157;
	add.s32 	%r301, %r300, %r28;
	and.b32  	%r302, %r280, %r287;
	shf.l.wrap.b32 	%r303, %r294, %r294, 4;
	not.b32 	%r304, %r301;
	xor.b32  	%r305, %r304, %r303;
	add.s32 	%r306, %r302, %r305;
	add.s32 	%r307, %r306, %r161;
	add.s32 	%r308, %r307, %r28;
	and.b32  	%r309, %r287, %r294;
	shf.l.wrap.b32 	%r310, %r301, %r301, 4;
	not.b32 	%r311, %r308;
	xor.b32  	%r312, %r311, %r310;
	add.s32 	%r313, %r309, %r312;
	add.s32 	%r314, %r313, %r165;
	add.s32 	%r315, %r314, %r28;
	and.b32  	%r316, %r294, %r301;
	and.b32  	%r317, %r308, %r297;
	or.b32  	%r318, %r316, %r317;
	shf.l.wrap.b32 	%r319, %r315, %r315, 2;
	and.b32  	%r320, %r308, %r319;
	xor.b32  	%r321, %r318, %r320;
	xor.b32  	%r322, %r321, %r169;
	xor.b32  	%r323, %r322, %r27;
	and.b32  	%r324, %r301, %r308;
	and.b32  	%r325, %r315, %r304;
	or.b32  	%r326, %r324, %r325;
	shf.l.wrap.b32 	%r327, %r323, %r323, 2;
	and.b32  	%r328, %r315, %r327;
	xor.b32  	%r329, %r326, %r328;
	xor.b32  	%r330, %r329, %r173;
	xor.b32  	%r331, %r330, %r27;
	and.b32  	%r332, %r308, %r315;
	and.b32  	%r333, %r323, %r311;
	or.b32  	%r334, %r332, %r333;
	shf.l.wrap.b32 	%r335, %r331, %r331, 2;
	and.b32  	%r336, %r323, %r335;
	xor.b32  	%r337, %r334, %r336;
	xor.b32  	%r338, %r337, %r177;
	xor.b32  	%r339, %r338, %r27;
	and.b32  	%r340, %r315, %r323;
	not.b32 	%r341, %r315;
	and.b32  	%r342, %r331, %r341;
	or.b32  	%r343, %r340, %r342;
	shf.l.wrap.b32 	%r344, %r339, %r339, 2;
	and.b32  	%r345, %r331, %r344;
	xor.b32  	%r346, %r343, %r345;
	xor.b32  	%r347, %r346, %r181;
	xor.b32  	%r348, %r347, %r27;
	and.b32  	%r349, %r323, %r331;
	not.b32 	%r350, %r323;
	and.b32  	%r351, %r339, %r350;
	or.b32  	%r352, %r349, %r351;
	shf.l.wrap.b32 	%r353, %r348, %r348, 2;
	and.b32  	%r354, %r339, %r353;
	xor.b32  	%r355, %r352, %r354;
	xor.b32  	%r356, %r355, %r185;
	xor.b32  	%r357, %r356, %r27;
	and.b32  	%r358, %r331, %r339;
	not.b32 	%r359, %r331;
	and.b32  	%r360, %r348, %r359;
	or.b32  	%r361, %r358, %r360;
	shf.l.wrap.b32 	%r362, %r357, %r357, 2;
	and.b32  	%r363, %r348, %r362;
	xor.b32  	%r364, %r361, %r363;
	xor.b32  	%r365, %r364, %r189;
	xor.b32  	%r366, %r365, %r27;
	and.b32  	%r367, %r339, %r348;
	not.b32 	%r368, %r339;
	and.b32  	%r369, %r357, %r368;
	or.b32  	%r370, %r367, %r369;
	shf.l.wrap.b32 	%r371, %r366, %r366, 2;
	and.b32  	%r372, %r357, %r371;
	xor.b32  	%r373, %r370, %r372;
	xor.b32  	%r374, %r373, %r193;
	xor.b32  	%r375, %r374, %r27;
	and.b32  	%r376, %r348, %r357;
	not.b32 	%r377, %r348;
	and.b32  	%r378, %r366, %r377;
	or.b32  	%r379, %r376, %r378;
	shf.l.wrap.b32 	%r380, %r375, %r375, 2;
	and.b32  	%r381, %r366, %r380;
	xor.b32  	%r382, %r379, %r381;
	xor.b32  	%r383, %r382, %r197;
	xor.b32  	%r384, %r383, %r27;
	and.b32  	%r385, %r357, %r366;
	not.b32 	%r386, %r357;
	and.b32  	%r387, %r375, %r386;
	or.b32  	%r388, %r385, %r387;
	shf.l.wrap.b32 	%r389, %r384, %r384, 2;
	and.b32  	%r390, %r375, %r389;
	xor.b32  	%r391, %r388, %r390;
	xor.b32  	%r392, %r391, %r201;
	xor.b32  	%r393, %r392, %r27;
	and.b32  	%r394, %r366, %r375;
	not.b32 	%r395, %r366;
	and.b32  	%r396, %r384, %r395;
	or.b32  	%r397, %r394, %r396;
	shf.l.wrap.b32 	%r398, %r393, %r393, 2;
	and.b32  	%r399, %r384, %r398;
	xor.b32  	%r400, %r397, %r399;
	xor.b32  	%r401, %r400, %r205;
	xor.b32  	%r402, %r401, %r27;
	shf.l.wrap.b32 	%r403, %r393, %r393, 4;
	shf.l.wrap.b32 	%r404, %r402, %r402, 7;
	xor.b32  	%r405, %r403, %r404;
	xor.b32  	%r406, %r405, %r389;
	xor.b32  	%r407, %r406, %r375;
	xor.b32  	%r408, %r26, %r209;
	add.s32 	%r409, %r408, %r407;
	shf.l.wrap.b32 	%r410, %r402, %r402, 4;
	shf.l.wrap.b32 	%r411, %r409, %r409, 7;
	xor.b32  	%r412, %r410, %r411;
	xor.b32  	%r413, %r412, %r398;
	xor.b32  	%r414, %r413, %r384;
	xor.b32  	%r415, %r26, %r213;
	add.s32 	%r416, %r415, %r414;
	shf.l.wrap.b32 	%r417, %r402, %r402, 2;
	shf.l.wrap.b32 	%r418, %r409, %r409, 4;
	shf.l.wrap.b32 	%r419, %r416, %r416, 7;
	xor.b32  	%r420, %r418, %r419;
	xor.b32  	%r421, %r420, %r417;
	xor.b32  	%r422, %r421, %r393;
	xor.b32  	%r423, %r26, %r217;
	add.s32 	%r424, %r423, %r422;
	shf.l.wrap.b32 	%r425, %r409, %r409, 2;
	shf.l.wrap.b32 	%r426, %r416, %r416, 4;
	shf.l.wrap.b32 	%r427, %r424, %r424, 7;
	xor.b32  	%r428, %r426, %r427;
	xor.b32  	%r429, %r428, %r425;
	xor.b32  	%r430, %r429, %r402;
	xor.b32  	%r431, %r26, %r221;
	add.s32 	%r432, %r431, %r430;
	shf.l.wrap.b32 	%r433, %r416, %r416, 2;
	shf.l.wrap.b32 	%r434, %r424, %r424, 4;
	shf.l.wrap.b32 	%r435, %r432, %r432, 7;
	xor.b32  	%r436, %r434, %r435;
	xor.b32  	%r437, %r436, %r433;
	xor.b32  	%r438, %r437, %r409;
	xor.b32  	%r439, %r26, %r225;
	add.s32 	%r440, %r439, %r438;
	shf.l.wrap.b32 	%r441, %r424, %r424, 2;
	shf.l.wrap.b32 	%r442, %r432, %r432, 4;
	shf.l.wrap.b32 	%r443, %r440, %r440, 7;
	xor.b32  	%r444, %r442, %r443;
	xor.b32  	%r445, %r444, %r441;
	xor.b32  	%r446, %r445, %r416;
	xor.b32  	%r447, %r26, %r229;
	add.s32 	%r448, %r447, %r446;
	shf.l.wrap.b32 	%r449, %r432, %r432, 2;
	shf.l.wrap.b32 	%r450, %r440, %r440, 4;
	shf.l.wrap.b32 	%r451, %r448, %r448, 7;
	xor.b32  	%r452, %r450, %r451;
	xor.b32  	%r453, %r452, %r449;
	xor.b32  	%r454, %r453, %r424;
	xor.b32  	%r455, %r26, %r233;
	add.s32 	%r505, %r455, %r454;
	shf.l.wrap.b32 	%r456, %r440, %r440, 2;
	shf.l.wrap.b32 	%r457, %r448, %r448, 4;
	shf.l.wrap.b32 	%r458, %r505, %r505, 7;
	xor.b32  	%r459, %r457, %r458;
	xor.b32  	%r460, %r459, %r456;
	xor.b32  	%r461, %r460, %r432;
	xor.b32  	%r462, %r26, %r237;
	add.s32 	%r504, %r462, %r461;
	shf.l.wrap.b32 	%r463, %r448, %r448, 2;
	shf.l.wrap.b32 	%r464, %r505, %r505, 4;
	shf.l.wrap.b32 	%r465, %r504, %r504, 7;
	xor.b32  	%r466, %r464, %r465;
	xor.b32  	%r467, %r466, %r463;
	xor.b32  	%r468, %r467, %r440;
	xor.b32  	%r469, %r26, %r241;
	add.s32 	%r503, %r469, %r468;
	shf.l.wrap.b32 	%r470, %r505, %r505, 2;
	shf.l.wrap.b32 	%r471, %r504, %r504, 4;
	shf.l.wrap.b32 	%r472, %r503, %r503, 7;
	xor.b32  	%r473, %r471, %r472;
	xor.b32  	%r474, %r473, %r470;
	xor.b32  	%r475, %r474, %r448;
	xor.b32  	%r476, %r26, %r245;
	add.s32 	%r502, %r476, %r475;
	add.s32 	%r501, %r501, 24;
	add.s64 	%rd65, %rd65, 24;
	setp.lt.s32 	%p20, %r501, %r3;
	@%p20 bra 	$L__BB0_29;
$L__BB0_30:
	ld.param.u64 	%rd55, [_Z19compute_hash_kernelPKciPh_param_2];
	shr.u32 	%r477, %r505, 24;
	shr.u32 	%r478, %r505, 8;
	shr.u32 	%r479, %r504, 24;
	shr.u32 	%r480, %r504, 8;
	shr.u32 	%r481, %r503, 24;
	shr.u32 	%r482, %r503, 8;
	shr.u32 	%r483, %r502, 24;
	shr.u32 	%r484, %r502, 8;
	cvta.to.global.u64 	%rd53, %rd55;
	st.global.u8 	[%rd53], %r477;
	shr.u32 	%r485, %r505, 16;
	st.global.u8 	[%rd53+1], %r485;
	st.global.u8 	[%rd53+2], %r478;
	st.global.u8 	[%rd53+3], %r505;
	st.global.u8 	[%rd53+4], %r479;
	shr.u32 	%r486, %r504, 16;
	st.global.u8 	[%rd53+5], %r486;
	st.global.u8 	[%rd53+6], %r480;
	st.global.u8 	[%rd53+7], %r504;
	st.global.u8 	[%rd53+8], %r481;
	shr.u32 	%r487, %r503, 16;
	st.global.u8 	[%rd53+9], %r487;
	st.global.u8 	[%rd53+10], %r482;
	st.global.u8 	[%rd53+11], %r503;
	st.global.u8 	[%rd53+12], %r483;
	shr.u32 	%r488, %r502, 16;
	st.global.u8 	[%rd53+13], %r488;
	st.global.u8 	[%rd53+14], %r484;
	st.global.u8 	[%rd53+15], %r502;
	ret;

}
	// .globl	_Z19hash_message_kerneliiPhS_PiPmmm
.visible .entry _Z19hash_message_kerneliiPhS_PiPmmm(
	.param .u32 _Z19hash_message_kerneliiPhS_PiPmmm_param_0,
	.param .u32 _Z19hash_message_kerneliiPhS_PiPmmm_param_1,
	.param .u64 .ptr .align 1 _Z19hash_message_kerneliiPhS_PiPmmm_param_2,
	.param .u64 .ptr .align 1 _Z19hash_message_kerneliiPhS_PiPmmm_param_3,
	.param .u64 .ptr .align 1 _Z19hash_message_kerneliiPhS_PiPmmm_param_4,
	.param .u64 .ptr .align 1 _Z19hash_message_kerneliiPhS_PiPmmm_param_5,
	.param .u64 _Z19hash_message_kerneliiPhS_PiPmmm_param_6,
	.param .u64 _Z19hash_message_kerneliiPhS_PiPmmm_param_7
)
{
	.local .align 16 .b8 	__local_depot1[160];
	.reg .b64 	%SP;
	.reg .b64 	%SPL;
	.reg .pred 	%p<80>;
	.reg .b16 	%rs<95>;
	.reg .b32 	%r<631>;
	.reg .b64 	%rd<297>;

	mov.u64 	%SPL, __local_depot1;
	ld.param.u32 	%r69, [_Z19hash_message_kerneliiPhS_PiPmmm_param_0];
	ld.param.u32 	%r70, [_Z19hash_message_kerneliiPhS_PiPmmm_param_1];
	ld.param.u64 	%rd134, [_Z19hash_message_kerneliiPhS_PiPmmm_param_2];
	ld.param.u64 	%rd135, [_Z19hash_message_kerneliiPhS_PiPmmm_param_3];
	ld.param.u64 	%rd136, [_Z19hash_message_kerneliiPhS_PiPmmm_param_4];
	ld.param.u64 	%rd132, [_Z19hash_message_kerneliiPhS_PiPmmm_param_6];
	ld.param.u64 	%rd133, [_Z19hash_message_kerneliiPhS_PiPmmm_param_7];
	cvta.to.global.u64 	%rd1, %rd135;
	cvta.to.global.u64 	%rd2, %rd134;
	cvta.to.global.u64 	%rd3, %rd136;
	add.u64 	%rd4, %SPL, 0;
	add.u64 	%rd5, %SPL, 128;
	mov.u32 	%r630, %ntid.x;
	mov.u32 	%r2, %tid.x;
	ld.global.u32 	%r71, [%rd3];
	setp.ne.s32 	%p1, %r71, 0;
	@%p1 bra 	$L__BB1_128;
	mov.b32 	%r72, 0;
	st.local.v4.b32 	[%rd5], {%r72, %r72, %r72, %r72};
	st.local.v4.b32 	[%rd5+16], {%r72, %r72, %r72, %r72};
	mov.u32 	%r73, %ctaid.x;
	mad.lo.s32 	%r74, %r73, %r630, %r2;
	cvt.u64.u32 	%rd140, %r74;
	add.s64 	%rd10, %rd132, %rd140;
	setp.ge.u64 	%p2, %rd10, %rd133;
	mov.b64 	%rd11, 0;
	@%p2 bra 	$L__BB1_122;
	cvt.s64.s32 	%rd7, %r69;
	add.s32 	%r75, %r70, 24;
	mul.hi.s32 	%r76, %r75, 715827883;
	shr.u32 	%r77, %r76, 31;
	shr.u32 	%r78, %r76, 2;
	add.s32 	%r79, %r78, %r77;
	mul.lo.s32 	%r3, %r79, 24;
	sub.s32 	%r80, %r75, %r3;
	cvt.s64.s32 	%rd142, %r70;
	add.s64 	%rd8, %rd4, %rd142;
	add.s32 	%r4, %r70, 1;
	ld.const.u32 	%r5, [F_CONSTANTS+8];
	ld.const.u32 	%r6, [F_CONSTANTS+4];
	and.b32  	%r7, %r70, 7;
	and.b32  	%r8, %r70, 3;
	and.b32  	%r9, %r70, 15;
	sub.s32 	%r81, 23, %r80;
	sub.s32 	%r82, 7, %r80;
	and.b32  	%r83, %r82, 15;
	add.s32 	%r10, %r83, -1;
	and.b32  	%r84, %r80, 7;
	and.b32  	%r11, %r70, 2147483640;
	and.b64  	%rd9, %rd142, -16;
	and.b32  	%r12, %r81, 15;
	add.s32 	%r13, %r80, -8;
	and.b32  	%r14, %r81, -16;
	and.b32  	%r15, %r82, 7;
	and.b32  	%r16, %r80, 3;
	add.s32 	%r17, %r84, -4;
	ld.const.u32 	%r18, [INITIAL_STATE];
	ld.const.u32 	%r19, [INITIAL_STATE+4];
	ld.const.u32 	%r20, [INITIAL_STATE+8];
	ld.const.u32 	%r21, [INITIAL_STATE+12];
	neg.s32 	%r22, %r11;
	mov.b64 	%rd11, 0;
	ld.const.u32 	%r346, [F_CONSTANTS];
$L__BB1_3:
	setp.lt.s32 	%p3, %r70, 1;
	@%p3 bra 	$L__BB1_59;
	setp.lt.u32 	%p4, %r70, 8;
	mov.b32 	%r609, 0;
	mov.u64 	%rd255, %rd5;
	mov.u32 	%r607, %r22;
	mov.u64 	%rd256, %rd10;
	@%p4 bra 	$L__BB1_30;
$L__BB1_5:
	.pragma "nounroll";
	or.b64  	%rd143, %rd256, %rd7;
	and.b64  	%rd144, %rd143, -4294967296;
	setp.ne.s64 	%p5, %rd144, 0;
	@%p5 bra 	$L__BB1_7;
	cvt.u32.u64 	%r86, %rd7;
	cvt.u32.u64 	%r87, %rd256;
	div.u32 	%r88, %r87, %r86;
	mul.lo.s32 	%r89, %r88, %r86;
	sub.s32 	%r90, %r87, %r89;
	cvt.u64.u32 	%rd257, %r88;
	cvt.u64.u32 	%rd258, %r90;
	bra.uni 	$L__BB1_8;
$L__BB1_7:
	div.u64 	%rd257, %rd256, %rd7;
	mul.lo.s64 	%rd145, %rd257, %rd7;
	sub.s64 	%rd258, %rd256, %rd145;
$L__BB1_8:
	mov.u64 	%rd146, CHARSET;
	add.s64 	%rd147, %rd146, %rd258;
	ld.const.u8 	%rs1, [%rd147];
	or.b64  	%rd148, %rd257, %rd7;
	and.b64  	%rd149, %rd148, -4294967296;
	setp.ne.s64 	%p6, %rd149, 0;
	@%p6 bra 	$L__BB1_10;
	cvt.u32.u64 	%r91, %rd7;
	cvt.u32.u64 	%r92, %rd257;
	div.u32 	%r93, %r92, %r91;
	mul.lo.s32 	%r94, %r93, %r91;
	sub.s32 	%r95, %r92, %r94;
	cvt.u64.u32 	%rd259, %r93;
	cvt.u64.u32 	%rd260, %r95;
	bra.uni 	$L__BB1_11;
$L__BB1_10:
	div.u64 	%rd259, %rd257, %rd7;
	mul.lo.s64 	%rd150, %rd259, %rd7;
	sub.s64 	%rd260, %rd257, %rd150;
$L__BB1_11:
	mov.u64 	%rd151, CHARSET;
	add.s64 	%rd152, %rd151, %rd260;
	ld.const.u8 	%rs2, [%rd152];
	or.b64  	%rd153, %rd259, %rd7;
	and.b64  	%rd154, %rd153, -4294967296;
	setp.ne.s64 	%p7, %rd154, 0;
	@%p7 bra 	$L__BB1_13;
	cvt.u32.u64 	%r96, %rd7;
	cvt.u32.u64 	%r97, %rd259;
	div.u32 	%r98, %r97, %r96;
	mul.lo.s32 	%r99, %r98, %r96;
	sub.s32 	%r100, %r97, %r99;
	cvt.u64.u32 	%rd261, %r98;
	cvt.u64.u32 	%rd262, %r100;
	bra.uni 	$L__BB1_14;
$L__BB1_13:
	div.u64 	%rd261, %rd259, %rd7;
	mul.lo.s64 	%rd155, %rd261, %rd7;
	sub.s64 	%rd262, %rd259, %rd155;
$L__BB1_14:
	mov.u64 	%rd156, CHARSET;
	add.s64 	%rd157, %rd156, %rd262;
	ld.const.u8 	%rs3, [%rd157];
	or.b64  	%rd158, %rd261, %rd7;
	and.b64  	%rd159, %rd158, -4294967296;
	setp.ne.s64 	%p8, %rd159, 0;
	@%p8 bra 	$L__BB1_16;
	cvt.u32.u64 	%r101, %rd7;
	cvt.u32.u64 	%r102, %rd261;
	div.u32 	%r103, %r102, %r101;
	mul.lo.s32 	%r104, %r103, %r101;
	sub.s32 	%r105, %r102, %r104;
	cvt.u64.u32 	%rd263, %r103;
	cvt.u64.u32 	%rd264, %r105;
	bra.uni 	$L__BB1_17;
$L__BB1_16:
	div.u64 	%rd263, %rd261, %rd7;
	mul.lo.s64 	%rd160, %rd263, %rd7;
	sub.s64 	%rd264, %rd261, %rd160;
$L__BB1_17:
	mov.u64 	%rd161, CHARSET;
	add.s64 	%rd162, %rd161, %rd264;
	ld.const.u8 	%rs4, [%rd162];
	or.b64  	%rd163, %rd263, %rd7;
	and.b64  	%rd164, %rd163, -4294967296;
	setp.ne.s64 	%p9, %rd164, 0;
	@%p9 bra 	$L__BB1_19;
	cvt.u32.u64 	%r106, %rd7;
	cvt.u32.u64 	%r107, %rd263;
	div.u32 	%r108, %r107, %r106;
	mul.lo.s32 	%r109, %r108, %r106;
	sub.s32 	%r110, %r107, %r109;
	cvt.u64.u32 	%rd265, %r108;
	cvt.u64.u32 	%rd266, %r110;
	bra.uni 	$L__BB1_20;
$L__BB1_19:
	div.u64 	%rd265, %rd263, %rd7;
	mul.lo.s64 	%rd165, %rd265, %rd7;
	sub.s64 	%rd266, %rd263, %rd165;
$L__BB1_20:
	mov.u64 	%rd166, CHARSET;
	add.s64 	%rd167, %rd166, %rd266;
	ld.const.u8 	%rs5, [%rd167];
	or.b64  	%rd168, %rd265, %rd7;
	and.b64  	%rd169, %rd168, -4294967296;
	setp.ne.s64 	%p10, %rd169, 0;
	@%p10 bra 	$L__BB1_22;
	cvt.u32.u64 	%r111, %rd7;
	cvt.u32.u64 	%r112, %rd265;
	div.u32 	%r113, %r112, %r111;
	mul.lo.s32 	%r114, %r113, %r111;
	sub.s32 	%r115, %r112, %r114;
	cvt.u64.u32 	%rd267, %r113;
	cvt.u64.u32 	%rd268, %r115;
	bra.uni 	$L__BB1_23;
$L__BB1_22:
	div.u64 	%rd267, %rd265, %rd7;
	mul.lo.s64 	%rd170, %rd267, %rd7;
	sub.s64 	%rd268, %rd265, %rd170;
$L__BB1_23:
	mov.u64 	%rd171, CHARSET;
	add.s64 	%rd172, %rd171, %rd268;
	ld.const.u8 	%rs6, [%rd172];
	or.b64  	%rd173, %rd267, %rd7;
	and.b64  	%rd174, %rd173, -4294967296;
	setp.ne.s64 	%p11, %rd174, 0;
	@%p11 bra 	$L__BB1_25;
	cvt.u32.u64 	%r116, %rd7;
	cvt.u32.u64 	%r117, %rd267;
	div.u32 	%r118, %r117, %r116;
	mul.lo.s32 	%r119, %r118, %r116;
	sub.s32 	%r120, %r117, %r119;
	cvt.u64.u32 	%rd269, %r118;
	cvt.u64.u32 	%rd270, %r120;
	bra.uni 	$L__BB1_26;
$L__BB1_25:
	div.u64 	%rd269, %rd267, %rd7;
	mul.lo.s64 	%rd175, %rd269, %rd7;
	sub.s64 	%rd270, %rd267, %rd175;
$L__BB1_26:
	mov.u64 	%rd176, CHARSET;
	add.s64 	%rd177, %rd176, %rd270;
	ld.const.u8 	%rs7, [%rd177];
	or.b64  	%rd178, %rd269, %rd7;
	and.b64  	%rd179, %rd178, -4294967296;
	setp.ne.s64 	%p12, %rd179, 0;
	@%p12 bra 	$L__BB1_28;
	cvt.u32.u64 	%r121, %rd7;
	cvt.u32.u64 	%r122, %rd269;
	div.u32 	%r123, %r122, %r121;
	mul.lo.s32 	%r124, %r123, %r121;
	sub.s32 	%r125, %r122, %r124;
	cvt.u64.u32 	%rd256, %r123;
	cvt.u64.u32 	%rd272, %r125;
	bra.uni 	$L__BB1_29;
$L__BB1_28:
	div.u64 	%rd256, %rd269, %rd7;
	mul.lo.s64 	%rd180, %rd256, %rd7;
	sub.s64 	%rd272, %rd269, %rd180;
$L__BB1_29:
	mov.u64 	%rd181, CHARSET;
	add.s64 	%rd182, %rd181, %rd272;
	cvt.u32.u16 	%r126, %rs4;
	cvt.u32.u16 	%r127, %rs3;
	prmt.b32 	%r128, %r127, %r126, 0x3340U;
	cvt.u32.u16 	%r129, %rs2;
	cvt.u32.u16 	%r130, %rs1;
	prmt.b32 	%r131, %r130, %r129, 0x3340U;
	prmt.b32 	%r132, %r131, %r128, 0x5410U;
	cvt.u32.u16 	%r133, %rs6;
	cvt.u32.u16 	%r134, %rs5;
	prmt.b32 	%r135, %r134, %r133, 0x3340U;
	ld.const.u8 	%r136, [%rd182];
	cvt.u32.u16 	%r137, %rs7;
	prmt.b32 	%r138, %r137, %r136, 0x3340U;
	prmt.b32 	%r139, %r135, %r138, 0x5410U;
	st.local.v2.b32 	[%rd255], {%r132, %r139};
	add.s32 	%r607, %r607, 8;
	add.s64 	%rd255, %rd255, 8;
	setp.ne.s32 	%p13, %r607, 0;
	mov.u32 	%r609, %r11;
	@%p13 bra 	$L__BB1_5;
$L__BB1_30:
	setp.eq.s32 	%p14, %r7, 0;
	@%p14 bra 	$L__BB1_59;
	add.s32 	%r140, %r7, -1;
	setp.lt.u32 	%p15, %r140, 3;
	@%p15 bra 	$L__BB1_45;
	or.b64  	%rd183, %rd256, %rd7;
	and.b64  	%rd184, %rd183, -4294967296;
	setp.ne.s64 	%p16, %rd184, 0;
	@%p16 bra 	$L__BB1_34;
	cvt.u32.u64 	%r141, %rd7;
	cvt.u32.u64 	%r142, %rd256;
	div.u32 	%r143, %r142, %r141;
	mul.lo.s32 	%r144, %r143, %r141;
	sub.s32 	%r145, %r142, %r144;
	cvt.u64.u32 	%rd273, %r143;
	cvt.u64.u32 	%rd274, %r145;
	bra.uni 	$L__BB1_35;
$L__BB1_34:
	div.u64 	%rd273, %rd256, %rd7;
	mul.lo.s64 	%rd185, %rd273, %rd7;
	sub.s64 	%rd274, %rd256, %rd185;
$L__BB1_35:
	mov.u64 	%rd186, CHARSET;
	add.s64 	%rd187, %rd186, %rd274;
	ld.const.u8 	%rs42, [%rd187];
	cvt.u64.u32 	%rd188, %r609;
	add.s64 	%rd70, %rd5, %rd188;
	st.local.u8 	[%rd70], %rs42;
	or.b64  	%rd189, %rd273, %rd7;
	and.b64  	%rd190, %rd189, -4294967296;
	setp.ne.s64 	%p17, %rd190, 0;
	@%p17 bra 	$L__BB1_37;
	cvt.u32.u64 	%r146, %rd7;
	cvt.u32.u64 	%r147, %rd273;
	div.u32 	%r148, %r147, %r146;
	mul.lo.s32 	%r149, %r148, %r146;
	sub.s32 	%r150, %r147, %r149;
	cvt.u64.u32 	%rd275, %r148;
	cvt.u64.u32 	%rd276, %r150;
	bra.uni 	$L__BB1_38;
$L__BB1_37:
	div.u64 	%rd275, %rd273, %rd7;
	mul.lo.s64 	%rd191, %rd275, %rd7;
	sub.s64 	%rd276, %rd273, %rd191;
$L__BB1_38:
	mov.u64 	%rd192, CHARSET;
	add.s64 	%rd193, %rd192, %rd276;
	ld.const.u8 	%rs43, [%rd193];
	st.local.u8 	[%rd70+1], %rs43;
	or.b64  	%rd194, %rd275, %rd7;
	and.b64  	%rd195, %rd194, -4294967296;
	setp.ne.s64 	%p18, %rd195, 0;
	@%p18 bra 	$L__BB1_40;
	cvt.u32.u64 	%r151, %rd7;
	cvt.u32.u64 	%r152, %rd275;
	div.u32 	%r153, %r152, %r151;
	mul.lo.s32 	%r154, %r153, %r151;
	sub.s32 	%r155, %r152, %r154;
	cvt.u64.u32 	%rd277, %r153;
	cvt.u64.u32 	%rd278, %r155;
	bra.uni 	$L__BB1_41;
$L__BB1_40:
	div.u64 	%rd277, %rd275, %rd7;
	mul.lo.s64 	%rd196, %rd277, %rd7;
	sub.s64 	%rd278, %rd275, %rd196;
$L__BB1_41:
	mov.u64 	%rd197, CHARSET;
	add.s64 	%rd198, %rd197, %rd278;
	ld.const.u8 	%rs44, [%rd198];
	st.local.u8 	[%rd70+2], %rs44;
	or.b64  	%rd199, %rd277, %rd7;
	and.b64  	%rd200, %rd199, -4294967296;
	setp.ne.s64 	%p19, %rd200, 0;
	@%p19 bra 	$L__BB1_43;
	cvt.u32.u64 	%r156, %rd7;
	cvt.u32.u64 	%r157, %rd277;
	div.u32 	%r158, %r157, %r156;
	mul.lo.s32 	%r159, %r158, %r156;
	sub.s32 	%r160, %r157, %r159;
	cvt.u64.u32 	%rd256, %r158;
	cvt.u64.u32 	%rd280, %r160;
	bra.uni 	$L__BB1_44;
$L__BB1_43:
	div.u64 	%rd256, %rd277, %rd7;
	mul.lo.s64 	%rd201, %rd256, %rd7;
	sub.s64 	%rd280, %rd277, %rd201;
$L__BB1_44:
	mov.u64 	%rd202, CHARSET;
	add.s64 	%rd203, %rd202, %rd280;
	ld.const.u8 	%rs45, [%rd203];
	st.local.u8 	[%rd70+3], %rs45;
	add.s32 	%r609, %r609, 4;
$L__BB1_45:
	setp.eq.s32 	%p20, %r8, 0;
	@%p20 bra 	$L__BB1_59;
	setp.eq.s32 	%p21, %r8, 1;
	@%p21 bra 	$L__BB1_54;
	or.b64  	%rd204, %rd256, %rd7;
	and.b64  	%rd205, %rd204, -4294967296;
	setp.ne.s64 	%p22, %rd205, 0;
	@%p22 bra 	$L__BB1_49;
	cvt.u32.u64 	%r161, %rd7;
	cvt.u32.u64 	%r162, %rd256;
	div.u32 	%r163, %r162, %r161;
	mul.lo.s32 	%r164, %r163, %r161;
	sub.s32 	%r165, %r162, %r164;
	cvt.u64.u32 	%rd282, %r163;
	cvt.u64.u32 	%rd283, %r165;
	bra.uni 	$L__BB1_50;
$L__BB1_49:
	div.u64 	%rd282, %rd256, %rd7;
	mul.lo.s64 	%rd206, %rd282, %rd7;
	sub.s64 	%rd283, %rd256, %rd206;
$L__BB1_50:
	mov.u64 	%rd207, CHARSET;
	add.s64 	%rd208, %rd207, %rd283;
	ld.const.u8 	%rs46, [%rd208];
	cvt.u64.u32 	%rd209, %r609;
	add.s64 	%rd96, %rd5, %rd209;
	st.local.u8 	[%rd96], %rs46;
	or.b64  	%rd210, %rd282, %rd7;
	and.b64  	%rd211, %rd210, -4294967296;
	setp.ne.s64 	%p23, %rd211, 0;
	@%p23 bra 	$L__BB1_52;
	cvt.u32.u64 	%r166, %rd7;
	cvt.u32.u64 	%r167, %rd282;
	div.u32 	%r168, %r167, %r166;
	mul.lo.s32 	%r169, %r168, %r166;
	sub.s32 	%r170, %r167, %r169;
	cvt.u64.u32 	%rd256, %r168;
	cvt.u64.u32 	%rd285, %r170;
	bra.uni 	$L__BB1_53;
$L__BB1_52:
	div.u64 	%rd256, %rd282, %rd7;
	mul.lo.s64 	%rd212, %rd256, %rd7;
	sub.s64 	%rd285, %rd282, %rd212;
$L__BB1_53:
	mov.u64 	%rd213, CHARSET;
	add.s64 	%rd214, %rd213, %rd285;
	ld.const.u8 	%rs47, [%rd214];
	st.local.u8 	[%rd96+1], %rs47;
	add.s32 	%r609, %r609, 2;
$L__BB1_54:
	and.b32  	%r171, %r70, 1;
	setp.eq.b32 	%p24, %r171, 1;
	not.pred 	%p25, %p24;
	@%p25 bra 	$L__BB1_59;
	or.b64  	%rd215, %rd256, %rd7;
	and.b64  	%rd216, %rd215, -4294967296;
	setp.ne.s64 	%p26, %rd216, 0;
	@%p26 bra 	$L__BB1_57;
	cvt.u32.u64 	%r172, %rd7;
	cvt.u32.u64 	%r173, %rd256;
	rem.u32 	%r174, %r173, %r172;
	cvt.u64.u32 	%rd287, %r174;
	bra.uni 	$L__BB1_58;
$L__BB1_57:
	rem.u64 	%rd287, %rd256, %rd7;
$L__BB1_58:
	mov.u64 	%rd217, CHARSET;
	add.s64 	%rd218, %rd217, %rd287;
	ld.const.u8 	%rs48, [%rd218];
	cvt.u64.u32 	%rd219, %r609;
	add.s64 	%rd220, %rd5, %rd219;
	st.local.u8 	[%rd220], %rs48;
$L__BB1_59:
	setp.eq.s32 	%p27, %r70, 0;
	mov.b32 	%r175, 0;
	st.local.v4.b32 	[%rd4], {%r175, %r175, %r175, %r175};
	st.local.v4.b32 	[%rd4+16], {%r175, %r175, %r175, %r175};
	st.local.v4.b32 	[%rd4+32], {%r175, %r175, %r175, %r175};
	st.local.v4.b32 	[%rd4+48], {%r175, %r175, %r175, %r175};
	st.local.v4.b32 	[%rd4+64], {%r175, %r175, %r175, %r175};
	st.local.v4.b32 	[%rd4+80], {%r175, %r175, %r175, %r175};
	st.local.v4.b32 	[%rd4+96], {%r175, %r175, %r175, %r175};
	st.local.v4.b32 	[%rd4+112], {%r175, %r175, %r175, %r175};
	@%p27 bra 	$L__BB1_73;
	setp.lt.u32 	%p28, %r70, 16;
	mov.b64 	%rd290, 0;
	@%p28 bra 	$L__BB1_63;
	mov.b64 	%rd288, 0;
$L__BB1_62:
	.pragma "nounroll";
	add.s64 	%rd223, %rd5, %rd288;
	ld.local.v4.b32 	{%r176, %r177, %r178, %r179}, [%rd223];
	add.s64 	%rd224, %rd4, %rd288;
	st.local.v4.b32 	[%rd224], {%r176, %r177, %r178, %r179};
	add.s64 	%rd288, %rd288, 16;
	setp.ne.s64 	%p29, %rd288, %rd9;
	mov.u64 	%rd290, %rd9;
	@%p29 bra 	$L__BB1_62;
$L__BB1_63:
	setp.eq.s32 	%p30, %r9, 0;
	@%p30 bra 	$L__BB1_73;
	add.s32 	%r180, %r9, -1;
	setp.lt.u32 	%p31, %r180, 7;
	@%p31 bra 	$L__BB1_66;
	add.s64 	%rd225, %rd5, %rd290;
	ld.local.u8 	%rs49, [%rd225];
	add.s64 	%rd226, %rd4, %rd290;
	st.local.u8 	[%rd226], %rs49;
	ld.local.u8 	%rs50, [%rd225+1];
	st.local.u8 	[%rd226+1], %rs50;
	ld.local.u8 	%rs51, [%rd225+2];
	st.local.u8 	[%rd226+2], %rs51;
	ld.local.u8 	%rs52, [%rd225+3];
	st.local.u8 	[%rd226+3], %rs52;
	ld.local.u8 	%rs53, [%rd225+4];
	st.local.u8 	[%rd226+4], %rs53;
	ld.local.u8 	%rs54, [%rd225+5];
	st.local.u8 	[%rd226+5], %rs54;
	ld.local.u8 	%rs55, [%rd225+6];
	st.local.u8 	[%rd226+6], %rs55;
	ld.local.u8 	%rs56, [%rd225+7];
	st.local.u8 	[%rd226+7], %rs56;
	add.s64 	%rd290, %rd290, 8;
$L__BB1_66:
	setp.eq.s32 	%p32, %r7, 0;
	@%p32 bra 	$L__BB1_73;
	add.s32 	%r181, %r7, -1;
	setp.lt.u32 	%p33, %r181, 3;
	@%p33 bra 	$L__BB1_69;
	add.s64 	%rd227, %rd5, %rd290;
	ld.local.u8 	%rs57, [%rd227];
	add.s64 	%rd228, %rd4, %rd290;
	st.local.u8 	[%rd228], %rs57;
	ld.local.u8 	%rs58, [%rd227+1];
	st.local.u8 	[%rd228+1], %rs58;
	ld.local.u8 	%rs59, [%rd227+2];
	st.local.u8 	[%rd228+2], %rs59;
	ld.local.u8 	%rs60, [%rd227+3];
	st.local.u8 	[%rd228+3], %rs60;
	add.s64 	%rd290, %rd290, 4;
$L__BB1_69:
	setp.eq.s32 	%p34, %r8, 0;
	@%p34 bra 	$L__BB1_73;
	setp.eq.s32 	%p35, %r8, 1;
	add.s64 	%rd114, %rd5, %rd290;
	ld.local.u8 	%rs61, [%rd114];
	add.s64 	%rd115, %rd4, %rd290;
	st.local.u8 	[%rd115], %rs61;
	@%p35 bra 	$L__BB1_73;
	setp.eq.s32 	%p36, %r8, 2;
	ld.local.u8 	%rs62, [%rd114+1];
	st.local.u8 	[%rd115+1], %rs62;
	@%p36 bra 	$L__BB1_73;
	ld.local.u8 	%rs63, [%rd114+2];
	st.local.u8 	[%rd115+2], %rs63;
$L__BB1_73:
	setp.ge.s32 	%p37, %r4, %r3;
	mov.b16 	%rs64, 128;
	st.local.u8 	[%rd8], %rs64;
	@%p37 bra 	$L__BB1_87;
	setp.lt.u32 	%p38, %r13, 15;
	mov.u32 	%r614, %r4;
	@%p38 bra 	$L__BB1_77;
	mov.b32 	%r615, 0;
	mov.u32 	%r614, %r4;
$L__BB1_76:
	.pragma "nounroll";
	cvt.s64.s32 	%rd229, %r614;
	add.s64 	%rd230, %rd4, %rd229;
	mov.b16 	%rs65, 0;
	st.local.u8 	[%rd230], %rs65;
	st.local.u8 	[%rd230+1], %rs65;
	st.local.u8 	[%rd230+2], %rs65;
	st.local.u8 	[%rd230+3], %rs65;
	st.local.u8 	[%rd230+4], %rs65;
	st.local.u8 	[%rd230+5], %rs65;
	st.local.u8 	[%rd230+6], %rs65;
	st.local.u8 	[%rd230+7], %rs65;
	st.local.u8 	[%rd230+8], %rs65;
	st.local.u8 	[%rd230+9], %rs65;
	st.local.u8 	[%rd230+10], %rs65;
	st.local.u8 	[%rd230+11], %rs65;
	st.local.u8 	[%rd230+12], %rs65;
	st.local.u8 	[%rd230+13], %rs65;
	st.local.u8 	[%rd230+14], %rs65;
	st.local.u8 	[%rd230+15], %rs65;
	add.s32 	%r614, %r614, 16;
	add.s32 	%r615, %r615, 16;
	setp.eq.s32 	%p39, %r615, %r14;
	@%p39 bra 	$L__BB1_77;
	bra.uni 	$L__BB1_76;
$L__BB1_77:
	setp.eq.s32 	%p40, %r12, 0;
	@%p40 bra 	$L__BB1_87;
	setp.lt.u32 	%p41, %r10, 7;
	@%p41 bra 	$L__BB1_80;
	cvt.s64.s32 	%rd231, %r614;
	add.s64 	%rd232, %rd4, %rd231;
	mov.b16 	%rs66, 0;
	st.local.u8 	[%rd232], %rs66;
	st.local.u8 	[%rd232+1], %rs66;
	st.local.u8 	[%rd232+2], %rs66;
	st.local.u8 	[%rd232+3], %rs66;
	st.local.u8 	[%rd232+4], %rs66;
	st.local.u8 	[%rd232+5], %rs66;
	st.local.u8 	[%rd232+6], %rs66;
	st.local.u8 	[%rd232+7], %rs66;
	add.s32 	%r614, %r614, 8;
$L__BB1_80:
	setp.eq.s32 	%p42, %r15, 0;
	@%p42 bra 	$L__BB1_87;
	setp.lt.u32 	%p43, %r17, 3;
	@%p43 bra 	$L__BB1_83;
	cvt.s64.s32 	%rd233, %r614;
	add.s64 	%rd234, %rd4, %rd233;
	mov.b16 	%rs67, 0;
	st.local.u8 	[%rd234], %rs67;
	st.local.u8 	[%rd234+1], %rs67;
	st.local.u8 	[%rd234+2], %rs67;
	st.local.u8 	[%rd234+3], %rs67;
	add.s32 	%r614, %r614, 4;
$L__BB1_83:
	setp.eq.s32 	%p44, %r16, 3;
	@%p44 bra 	$L__BB1_87;
	setp.eq.s32 	%p45, %r16, 2;
	cvt.s64.s32 	%rd235, %r614;
	add.s64 	%rd116, %rd4, %rd235;
	mov.b16 	%rs68, 0;
	st.local.u8 	[%rd116], %rs68;
	@%p45 bra 	$L__BB1_87;
	setp.eq.s32 	%p46, %r16, 1;
	mov.b16 	%rs69, 0;
	st.local.u8 	[%rd116+1], %rs69;
	@%p46 bra 	$L__BB1_87;
	mov.b16 	%rs70, 0;
	st.local.u8 	[%rd116+2], %rs70;
$L__BB1_87:
	setp.lt.s32 	%p47, %r3, 1;
	mov.u32 	%r621, %r18;
	mov.u32 	%r622, %r19;
	mov.u32 	%r623, %r20;
	mov.u32 	%r624, %r21;
	@%p47 bra 	$L__BB1_90;
	mov.b32 	%r620, 0;
	mov.u32 	%r624, %r21;
	mov.u32 	%r623, %r20;
	mov.u32 	%r622, %r19;
	mov.u32 	%r621, %r18;
$L__BB1_89:
	cvt.u64.u32 	%rd236, %r620;
	add.s64 	%rd237, %rd4, %rd236;
	ld.local.v2.u32 	{%r184, %r185}, [%rd237];
	shr.u32 	%r186, %r184, 24;
	shr.u32 	%r187, %r184, 8;
	and.b32  	%r188, %r187, 65280;
	shl.b32 	%r189, %r184, 8;
	and.b32  	%r190, %r189, 16711680;
	shl.b32 	%r191, %r184, 24;
	or.b32  	%r192, %r188, %r186;
	or.b32  	%r193, %r192, %r190;
	or.b32  	%r194, %r193, %r191;
	shr.u32 	%r195, %r185, 24;
	shr.u32 	%r196, %r185, 8;
	and.b32  	%r197, %r196, 65280;
	shl.b32 	%r198, %r185, 8;
	and.b32  	%r199, %r198, 16711680;
	shl.b32 	%r200, %r185, 24;
	or.b32  	%r201, %r197, %r195;
	or.b32  	%r202, %r201, %r199;
	or.b32  	%r203, %r202, %r200;
	ld.local.v2.u32 	{%r204, %r205}, [%rd237+8];
	shr.u32 	%r206, %r204, 24;
	shr.u32 	%r207, %r204, 8;
	and.b32  	%r208, %r207, 65280;
	shl.b32 	%r209, %r204, 8;
	and.b32  	%r210, %r209, 16711680;
	shl.b32 	%r211, %r204, 24;
	or.b32  	%r212, %r208, %r206;
	or.b32  	%r213, %r212, %r210;
	or.b32  	%r214, %r213, %r211;
	shr.u32 	%r215, %r205, 24;
	shr.u32 	%r216, %r205, 8;
	and.b32  	%r217, %r216, 65280;
	shl.b32 	%r218, %r205, 8;
	and.b32  	%r219, %r218, 16711680;
	shl.b32 	%r220, %r205, 24;
	or.b32  	%r221, %r217, %r215;
	or.b32  	%r222, %r221, %r219;
	or.b32  	%r223, %r222, %r220;
	ld.local.v2.u32 	{%r224, %r225}, [%rd237+16];
	shr.u32 	%r226, %r224, 24;
	shr.u32 	%r227, %r224, 8;
	and.b32  	%r228, %r227, 65280;
	shl.b32 	%r229, %r224, 8;
	and.b32  	%r230, %r229, 16711680;
	shl.b32 	%r231, %r224, 24;
	or.b32  	%r232, %r228, %r226;
	or.b32  	%r233, %r232, %r230;
	or.b32  	%r234, %r233, %r231;
	shr.u32 	%r235, %r225, 24;
	shr.u32 	%r236, %r225, 8;
	and.b32  	%r237, %r236, 65280;
	shl.b32 	%r238, %r225, 8;
	and.b32  	%r239, %r238, 16711680;
	shl.b32 	%r240, %r225, 24;
	or.b32  	%r241, %r237, %r235;
	or.b32  	%r242, %r241, %r239;
	or.b32  	%r243, %r242, %r240;
	add.s32 	%r244, %r243, %r223;
	xor.b32  	%r245, %r194, %r244;
	xor.b32  	%r246, %r245, %r203;
	shf.l.wrap.b32 	%r247, %r246, %r246, 3;
	add.s32 	%r248, %r247, %r234;
	xor.b32  	%r249, %r203, %r248;
	xor.b32  	%r250, %r249, %r214;
	shf.l.wrap.b32 	%r251, %r250, %r250, 3;
	add.s32 	%r252, %r251, %r243;
	xor.b32  	%r253, %r214, %r252;
	xor.b32  	%r254, %r253, %r223;
	shf.l.wrap.b32 	%r255, %r254, %r254, 3;
	add.s32 	%r256, %r255, %r247;
	xor.b32  	%r257, %r223, %r256;
	xor.b32  	%r258, %r257, %r234;
	shf.l.wrap.b32 	%r259, %r258, %r258, 3;
	add.s32 	%r260, %r259, %r251;
	xor.b32  	%r261, %r234, %r260;
	xor.b32  	%r262, %r261, %r243;
	shf.l.wrap.b32 	%r263, %r262, %r262, 3;
	add.s32 	%r264, %r263, %r255;
	xor.b32  	%r265, %r243, %r264;
	xor.b32  	%r266, %r265, %r247;
	shf.l.wrap.b32 	%r267, %r266, %r266, 3;
	add.s32 	%r268, %r267, %r259;
	xor.b32  	%r269, %r247, %r268;
	xor.b32  	%r270, %r269, %r251;
	shf.l.wrap.b32 	%r271, %r270, %r270, 3;
	add.s32 	%r272, %r271, %r263;
	xor.b32  	%r273, %r251, %r272;
	xor.b32  	%r274, %r273, %r255;
	shf.l.wrap.b32 	%r275, %r274, %r274, 3;
	add.s32 	%r276, %r275, %r267;
	xor.b32  	%r277, %r255, %r276;
	xor.b32  	%r278, %r277, %r259;
	shf.l.wrap.b32 	%r279, %r278, %r278, 3;
	add.s32 	%r280, %r279, %r271;
	xor.b32  	%r281, %r259, %r280;
	xor.b32  	%r282, %r281, %r263;
	shf.l.wrap.b32 	%r283, %r282, %r282, 3;
	add.s32 	%r284, %r283, %r275;
	xor.b32  	%r285, %r263, %r284;
	xor.b32  	%r286, %r285, %r267;
	shf.l.wrap.b32 	%r287, %r286, %r286, 3;
	add.s32 	%r288, %r287, %r279;
	xor.b32  	%r289, %r267, %r288;
	xor.b32  	%r290, %r289, %r271;
	shf.l.wrap.b32 	%r291, %r290, %r290, 3;
	add.s32 	%r292, %r291, %r283;
	xor.b32  	%r293, %r271, %r292;
	xor.b32  	%r294, %r293, %r275;
	shf.l.wrap.b32 	%r295, %r294, %r294, 3;
	add.s32 	%r296, %r295, %r287;
	xor.b32  	%r297, %r275, %r296;
	xor.b32  	%r298, %r297, %r279;
	shf.l.wrap.b32 	%r299, %r298, %r298, 3;
	add.s32 	%r300, %r299, %r291;
	xor.b32  	%r301, %r279, %r300;
	xor.b32  	%r302, %r301, %r283;
	shf.l.wrap.b32 	%r303, %r302, %r302, 3;
	add.s32 	%r304, %r303, %r295;
	xor.b32  	%r305, %r283, %r304;
	xor.b32  	%r306, %r305, %r287;
	shf.l.wrap.b32 	%r307, %r306, %r306, 3;
	add.s32 	%r308, %r307, %r299;
	xor.b32  	%r309, %r287, %r308;
	xor.b32  	%r310, %r309, %r291;
	shf.l.wrap.b32 	%r311, %r310, %r310, 3;
	add.s32 	%r312, %r311, %r303;
	xor.b32  	%r313, %r291, %r312;
	xor.b32  	%r314, %r313, %r295;
	shf.l.wrap.b32 	%r315, %r314, %r314, 3;
	add.s32 	%r316, %r315, %r307;
	xor.b32  	%r317, %r295, %r316;
	xor.b32  	%r318, %r317, %r299;
	shf.l.wrap.b32 	%r319, %r318, %r318, 3;
	add.s32 	%r320, %r319, %r311;
	xor.b32  	%r321, %r299, %r320;
	xor.b32  	%r322, %r321, %r303;
	shf.l.wrap.b32 	%r323, %r322, %r322, 3;
	add.s32 	%r324, %r323, %r315;
	xor.b32  	%r325, %r303, %r324;
	xor.b32  	%r326, %r325, %r307;
	shf.l.wrap.b32 	%r327, %r326, %r326, 3;
	add.s32 	%r328, %r327, %r319;
	xor.b32  	%r329, %r307, %r328;
	xor.b32  	%r330, %r329, %r311;
	shf.l.wrap.b32 	%r331, %r330, %r330, 3;
	add.s32 	%r332, %r331, %r323;
	xor.b32  	%r333, %r311, %r332;
	xor.b32  	%r334, %r333, %r315;
	shf.l.wrap.b32 	%r335, %r334, %r334, 3;
	add.s32 	%r336, %r335, %r327;
	xor.b32  	%r337, %r315, %r336;
	xor.b32  	%r338, %r337, %r319;
	shf.l.wrap.b32 	%r339, %r338, %r338, 3;
	and.b32  	%r340, %r621, %r622;
	shf.l.wrap.b32 	%r341, %r623, %r623, 4;
	xor.b32  	%r342, %r624, %r341;
	not.b32 	%r343, %r342;
	add.s32 	%r344, %r340, %r343;
	add.s32 	%r345, %r344, %r194;
	add.s32 	%r347, %r345, %r346;
	and.b32  	%r348, %r622, %r623;
	shf.l.wrap.b32 	%r349, %r624, %r624, 4;
	xor.b32  	%r350, %r347, %r349;
	not.b32 	%r351, %r350;
	add.s32 	%r352, %r348, %r351;
	add.s32 	%r353, %r352, %r203;
	add.s32 	%r354, %r353, %r346;
	and.b32  	%r355, %r623, %r624;
	shf.l.wrap.b32 	%r356, %r347, %r347, 4;
	xor.b32  	%r357, %r354, %r356;
	not.b32 	%r358, %r357;
	add.s32 	%r359, %r355, %r358;
	add.s32 	%r360, %r359, %r214;
	add.s32 	%r361, %r360, %r346;
	and.b32  	%r362, %r624, %r347;
	shf.l.wrap.b32 	%r363, %r354, %r354, 4;
	xor.b32  	%r364, %r361, %r363;
	not.b32 	%r365, %r364;
	add.s32 	%r366, %r362, %r365;
	add.s32 	%r367, %r366, %r223;
	add.s32 	%r368, %r367, %r346;
	and.b32  	%r369, %r347, %r354;
	shf.l.wrap.b32 	%r370, %r361, %r361, 4;
	xor.b32  	%r371, %r368, %r370;
	not.b32 	%r372, %r371;
	add.s32 	%r373, %r369, %r372;
	add.s32 	%r374, %r373, %r234;
	add.s32 	%r375, %r374, %r346;
	and.b32  	%r376, %r354, %r361;
	shf.l.wrap.b32 	%r377, %r368, %r368, 4;
	xor.b32  	%r378, %r375, %r377;
	not.b32 	%r379, %r378;
	add.s32 	%r380, %r376, %r379;
	add.s32 	%r381, %r380, %r243;
	add.s32 	%r382, %r381, %r346;
	and.b32  	%r383, %r361, %r368;
	shf.l.wrap.b32 	%r384, %r375, %r375, 4;
	xor.b32  	%r385, %r382, %r384;
	not.b32 	%r386, %r385;
	add.s32 	%r387, %r383, %r386;
	add.s32 	%r388, %r387, %r247;
	add.s32 	%r389, %r388, %r346;
	and.b32  	%r390, %r368, %r375;
	shf.l.wrap.b32 	%r391, %r382, %r382, 4;
	not.b32 	%r392, %r389;
	xor.b32  	%r393, %r392, %r391;
	add.s32 	%r394, %r390, %r393;
	add.s32 	%r395, %r394, %r251;
	add.s32 	%r396, %r395, %r346;
	and.b32  	%r397, %r375, %r382;
	shf.l.wrap.b32 	%r398, %r389, %r389, 4;
	not.b32 	%r399, %r396;
	xor.b32  	%r400, %r399, %r398;
	add.s32 	%r401, %r397, %r400;
	add.s32 	%r402, %r401, %r255;
	add.s32 	%r403, %r402, %r346;
	and.b32  	%r404, %r382, %r389;
	shf.l.wrap.b32 	%r405, %r396, %r396, 4;
	not.b32 	%r406, %r403;
	xor.b32  	%r407, %r406, %r405;
	add.s32 	%r408, %r404, %r407;
	add.s32 	%r409, %r408, %r259;
	add.s32 	%r410, %r409, %r346;
	and.b32  	%r411, %r389, %r396;
	and.b32  	%r412, %r403, %r392;
	or.b32  	%r413, %r411, %r412;
	shf.l.wrap.b32 	%r414, %r410, %r410, 2;
	and.b32  	%r415, %r403, %r414;
	xor.b32  	%r416, %r413, %r415;
	xor.b32  	%r417, %r416, %r263;
	xor.b32  	%r418, %r417, %r6;
	and.b32  	%r419, %r396, %r403;
	and.b32  	%r420, %r410, %r399;
	or.b32  	%r421, %r419, %r420;
	shf.l.wrap.b32 	%r422, %r418, %r418, 2;
	and.b32  	%r423, %r410, %r422;
	xor.b32  	%r424, %r421, %r423;
	xor.b32  	%r425, %r424, %r267;
	xor.b32  	%r426, %r425, %r6;
	and.b32  	%r427, %r403, %r410;
	and.b32  	%r428, %r418, %r406;
	or.b32  	%r429, %r427, %r428;
	shf.l.wrap.b32 	%r430, %r426, %r426, 2;
	and.b32  	%r431, %r418, %r430;
	xor.b32  	%r432, %r429, %r431;
	xor.b32  	%r433, %r432, %r271;
	xor.b32  	%r434, %r433, %r6;
	and.b32  	%r435, %r410, %r418;
	not.b32 	%r436, %r410;
	and.b32  	%r437, %r426, %r436;
	or.b32  	%r438, %r435, %r437;
	shf.l.wrap.b32 	%r439, %r434, %r434, 2;
	and.b32  	%r440, %r426, %r439;
	xor.b32  	%r441, %r438, %r440;
	xor.b32  	%r442, %r441, %r275;
	xor.b32  	%r443, %r442, %r6;
	and.b32  	%r444, %r418, %r426;
	not.b32 	%r445, %r418;
	and.b32  	%r446, %r434, %r445;
	or.b32  	%r447, %r444, %r446;
	shf.l.wrap.b32 	%r448, %r443, %r443, 2;
	and.b32  	%r449, %r434, %r448;
	xor.b32  	%r450, %r447, %r449;
	xor.b32  	%r451, %r450, %r279;
	xor.b32  	%r452, %r451, %r6;
	and.b32  	%r453, %r426, %r434;
	not.b32 	%r454, %r426;
	and.b32  	%r455, %r443, %r454;
	or.b32  	%r456, %r453, %r455;
	shf.l.wrap.b32 	%r457, %r452, %r452, 2;
	and.b32  	%r458, %r443, %r457;
	xor.b32  	%r459, %r456, %r458;
	xor.b32  	%r460, %r459, %r283;
	xor.b32  	%r461, %r460, %r6;
	and.b32  	%r462, %r434, %r443;
	not.b32 	%r463, %r434;
	and.b32  	%r464, %r452, %r463;
	or.b32  	%r465, %r462, %r464;
	shf.l.wrap.b32 	%r466, %r461, %r461, 2;
	and.b32  	%r467, %r452, %r466;
	xor.b32  	%r468, %r465, %r467;
	xor.b32  	%r469, %r468, %r287;
	xor.b32  	%r470, %r469, %r6;
	and.b32  	%r471, %r443, %r452;
	not.b32 	%r472, %r443;
	and.b32  	%r473, %r461, %r472;
	or.b32  	%r474, %r471, %r473;
	shf.l.wrap.b32 	%r475, %r470, %r470, 2;
	and.b32  	%r476, %r461, %r475;
	xor.b32  	%r477, %r474, %r476;
	xor.b32  	%r478, %r477, %r291;
	xor.b32  	%r479, %r478, %r6;
	and.b32  	%r480, %r452, %r461;
	not.b32 	%r481, %r452;
	and.b32  	%r482, %r470, %r481;
	or.b32  	%r483, %r480, %r482;
	shf.l.wrap.b32 	%r484, %r479, %r479, 2;
	and.b32  	%r485, %r470, %r484;
	xor.b32  	%r486, %r483, %r485;
	xor.b32  	%r487, %r486, %r295;
	xor.b32  	%r488, %r487, %r6;
	and.b32  	%r489, %r461, %r470;
	not.b32 	%r490, %r461;
	and.b32  	%r491, %r479, %r490;
	or.b32  	%r492, %r489, %r491;
	shf.l.wrap.b32 	%r493, %r488, %r488, 2;
	and.b32  	%r494, %r479, %r493;
	xor.b32  	%r495, %r492, %r494;
	xor.b32  	%r496, %r495, %r299;
	xor.b32  	%r497, %r496, %r6;
	shf.l.wrap.b32 	%r498, %r488, %r488, 4;
	shf.l.wrap.b32 	%r499, %r497, %r497, 7;
	xor.b32  	%r500, %r498, %r499;
	xor.b32  	%r501, %r500, %r484;
	xor.b32  	%r502, %r501, %r470;
	xor.b32  	%r503, %r5, %r303;
	add.s32 	%r504, %r503, %r502;
	shf.l.wrap.b32 	%r505, %r497, %r497, 4;
	shf.l.wrap.b32 	%r506, %r504, %r504, 7;
	xor.b32  	%r507, %r505, %r506;
	xor.b32  	%r508, %r507, %r493;
	xor.b32  	%r509, %r508, %r479;
	xor.b32  	%r510, %r5, %r307;
	add.s32 	%r511, %r510, %r509;
	shf.l.wrap.b32 	%r512, %r497, %r497, 2;
	shf.l.wrap.b32 	%r513, %r504, %r504, 4;
	shf.l.wrap.b32 	%r514, %r511, %r511, 7;
	xor.b32  	%r515, %r513, %r514;
	xor.b32  	%r516, %r515, %r512;
	xor.b32  	%r517, %r516, %r488;
	xor.b32  	%r518, %r5, %r311;
	add.s32 	%r519, %r518, %r517;
	shf.l.wrap.b32 	%r520, %r504, %r504, 2;
	shf.l.wrap.b32 	%r521, %r511, %r511, 4;
	shf.l.wrap.b32 	%r522, %r519, %r519, 7;
	xor.b32  	%r523, %r521, %r522;
	xor.b32  	%r524, %r523, %r520;
	xor.b32  	%r525, %r524, %r497;
	xor.b32  	%r526, %r5, %r315;
	add.s32 	%r527, %r526, %r525;
	shf.l.wrap.b32 	%r528, %r511, %r511, 2;
	shf.l.wrap.b32 	%r529, %r519, %r519, 4;
	shf.l.wrap.b32 	%r530, %r527, %r527, 7;
	xor.b32  	%r531, %r529, %r530;
	xor.b32  	%r532, %r531, %r528;
	xor.b32  	%r533, %r532, %r504;
	xor.b32  	%r534, %r5, %r319;
	add.s32 	%r535, %r534, %r533;
	shf.l.wrap.b32 	%r536, %r519, %r519, 2;
	shf.l.wrap.b32 	%r537, %r527, %r527, 4;
	shf.l.wrap.b32 	%r538, %r535, %r535, 7;
	xor.b32  	%r539, %r537, %r538;
	xor.b32  	%r540, %r539, %r536;
	xor.b32  	%r541, %r540, %r511;
	xor.b32  	%r542, %r5, %r323;
	add.s32 	%r543, %r542, %r541;
	shf.l.wrap.b32 	%r544, %r527, %r527, 2;
	shf.l.wrap.b32 	%r545, %r535, %r535, 4;
	shf.l.wrap.b32 	%r546, %r543, %r543, 7;
	xor.b32  	%r547, %r545, %r546;
	xor.b32  	%r548, %r547, %r544;
	xor.b32  	%r549, %r548, %r519;
	xor.b32  	%r550, %r5, %r327;
	add.s32 	%r621, %r550, %r549;
	shf.l.wrap.b32 	%r551, %r535, %r535, 2;
	shf.l.wrap.b32 	%r552, %r543, %r543, 4;
	shf.l.wrap.b32 	%r553, %r621, %r621, 7;
	xor.b32  	%r554, %r552, %r553;
	xor.b32  	%r555, %r554, %r551;
	xor.b32  	%r556, %r555, %r527;
	xor.b32  	%r557, %r5, %r331;
	add.s32 	%r622, %r557, %r556;
	shf.l.wrap.b32 	%r558, %r543, %r543, 2;
	shf.l.wrap.b32 	%r559, %r621, %r621, 4;
	shf.l.wrap.b32 	%r560, %r622, %r622, 7;
	xor.b32  	%r561, %r559, %r560;
	xor.b32  	%r562, %r561, %r558;
	xor.b32  	%r563, %r562, %r535;
	xor.b32  	%r564, %r5, %r335;
	add.s32 	%r623, %r564, %r563;
	shf.l.wrap.b32 	%r565, %r621, %r621, 2;
	shf.l.wrap.b32 	%r566, %r622, %r622, 4;
	shf.l.wrap.b32 	%r567, %r623, %r623, 7;
	xor.b32  	%r568, %r566, %r567;
	xor.b32  	%r569, %r568, %r565;
	xor.b32  	%r570, %r569, %r543;
	xor.b32  	%r571, %r5, %r339;
	add.s32 	%r624, %r571, %r570;
	add.s32 	%r620, %r620, 24;
	setp.lt.s32 	%p48, %r620, %r3;
	@%p48 bra 	$L__BB1_89;
$L__BB1_90:
	shr.u32 	%r572, %r621, 24;
	shr.u32 	%r573, %r621, 8;
	and.b32  	%r574, %r573, 65280;
	or.b32  	%r53, %r574, %r572;
	shr.u32 	%r575, %r622, 24;
	shr.u32 	%r576, %r623, 24;
	shr.u32 	%r577, %r624, 24;
	cvt.u16.u32 	%rs94, %r572;
	cvt.u16.u32 	%rs71, %r573;
	and.b16  	%rs9, %rs71, 255;
	cvt.u16.u32 	%rs10, %r621;
	cvt.u16.u32 	%rs11, %r575;
	{ .reg .b16 tmp; mov.b32 {tmp, %rs72}, %r622; }
	and.b16  	%rs12, %rs72, 255;
	cvt.u16.u32 	%rs14, %r622;
	shr.u16 	%rs13, %rs14, 8;
	cvt.u16.u32 	%rs15, %r576;
	{ .reg .b16 tmp; mov.b32 {tmp, %rs73}, %r623; }
	and.b16  	%rs16, %rs73, 255;
	cvt.u16.u32 	%rs18, %r623;
	shr.u16 	%rs17, %rs18, 8;
	cvt.u16.u32 	%rs19, %r577;
	{ .reg .b16 tmp; mov.b32 {tmp, %rs74}, %r624; }
	and.b16  	%rs20, %rs74, 255;
	cvt.u16.u32 	%rs22, %r624;
	shr.u16 	%rs21, %rs22, 8;
	ld.global.u8 	%rs93, [%rd2];
	setp.ne.s16 	%p49, %rs93, %rs94;
	@%p49 bra 	$L__BB1_120;
	shr.u32 	%r578, %r53, 8;
	cvt.u16.u32 	%rs94, %r578;
	ld.global.u8 	%rs93, [%rd2+1];
	setp.ne.s16 	%p50, %rs93, %rs94;
	@%p50 bra 	$L__BB1_120;
	ld.global.u8 	%rs93, [%rd2+2];
	setp.ne.s16 	%p51, %rs93, %rs9;
	mov.u16 	%rs94, %rs9;
	@%p51 bra 	$L__BB1_120;
	ld.global.u8 	%rs93, [%rd2+3];
	and.b16  	%rs75, %rs10, 255;
	setp.ne.s16 	%p52, %rs93, %rs75;
	mov.u16 	%rs94, %rs10;
	@%p52 bra 	$L__BB1_120;
	ld.global.u8 	%rs93, [%rd2+4];
	setp.ne.s16 	%p53, %rs93, %rs11;
	mov.u16 	%rs94, %rs11;
	@%p53 bra 	$L__BB1_120;
	ld.global.u8 	%rs93, [%rd2+5];
	setp.ne.s16 	%p54, %rs93, %rs12;
	mov.u16 	%rs94, %rs12;
	@%p54 bra 	$L__BB1_120;
	ld.global.u8 	%rs93, [%rd2+6];
	setp.ne.s16 	%p55, %rs93, %rs13;
	mov.u16 	%rs94, %rs13;
	@%p55 bra 	$L__BB1_120;
	ld.global.u8 	%rs93, [%rd2+7];
	and.b16  	%rs76, %rs14, 255;
	setp.ne.s16 	%p56, %rs93, %rs76;
	mov.u16 	%rs94, %rs14;
	@%p56 bra 	$L__BB1_120;
	ld.global.u8 	%rs93, [%rd2+8];
	setp.ne.s16 	%p57, %rs93, %rs15;
	mov.u16 	%rs94, %rs15;
	@%p57 bra 	$L__BB1_120;
	ld.global.u8 	%rs93, [%rd2+9];
	setp.ne.s16 	%p58, %rs93, %rs16;
	mov.u16 	%rs94, %rs16;
	@%p58 bra 	$L__BB1_120;
	ld.global.u8 	%rs93, [%rd2+10];
	setp.ne.s16 	%p59, %rs93, %rs17;
	mov.u16 	%rs94, %rs17;
	@%p59 bra 	$L__BB1_120;
	ld.global.u8 	%rs93, [%rd2+11];
	and.b16  	%rs77, %rs18, 255;
	setp.ne.s16 	%p60, %rs93, %rs77;
	mov.u16 	%rs94, %rs18;
	@%p60 bra 	$L__BB1_120;
	ld.global.u8 	%rs93, [%rd2+12];
	setp.ne.s16 	%p61, %rs93, %rs19;
	mov.u16 	%rs94, %rs19;
	@%p61 bra 	$L__BB1_120;
	ld.global.u8 	%rs93, [%rd2+13];
	setp.ne.s16 	%p62, %rs93, %rs20;
	mov.u16 	%rs94, %rs20;
	@%p62 bra 	$L__BB1_120;
	ld.global.u8 	%rs93, [%rd2+14];
	setp.ne.s16 	%p63, %rs93, %rs21;
	mov.u16 	%rs94, %rs21;
	@%p63 bra 	$L__BB1_120;
	ld.global.u8 	%rs93, [%rd2+15];
	and.b16  	%rs78, %rs22, 255;
	setp.ne.s16 	%p64, %rs93, %rs78;
	mov.u16 	%rs94, %rs22;
	@%p64 bra 	$L__BB1_120;
$L__BB1_106:
	setp.lt.s32 	%p71, %r70, 1;
	@%p71 bra 	$L__BB1_119;
	setp.lt.u32 	%p72, %r70, 16;
	mov.b32 	%r626, 0;
	@%p72 bra 	$L__BB1_110;
	and.b32  	%r626, %r70, 2147483632;
	neg.s32 	%r625, %r626;
	add.s64 	%rd292, %rd1, 7;
	mov.u64 	%rd293, %rd5;
$L__BB1_109:
	.pragma "nounroll";
	ld.local.v4.b32 	{%r586, %r587, %r588, %r589}, [%rd293];
	bfe.u32 	%r590, %r589, 24, 8;
	bfe.u32 	%r591, %r589, 16, 8;
	bfe.u32 	%r592, %r589, 8, 8;
	bfe.u32 	%r593, %r589, 0, 8;
	bfe.u32 	%r594, %r588, 24, 8;
	bfe.u32 	%r595, %r588, 16, 8;
	bfe.u32 	%r596, %r588, 8, 8;
	bfe.u32 	%r597, %r588, 0, 8;
	bfe.u32 	%r598, %r587, 24, 8;
	bfe.u32 	%r599, %r587, 16, 8;
	bfe.u32 	%r600, %r587, 8, 8;
	bfe.u32 	%r601, %r587, 0, 8;
	bfe.u32 	%r602, %r586, 24, 8;
	bfe.u32 	%r603, %r586, 16, 8;
	bfe.u32 	%r604, %r586, 8, 8;
	bfe.u32 	%r605, %r586, 0, 8;
	st.global.u8 	[%rd292+-7], %r605;
	st.global.u8 	[%rd292+-6], %r604;
	st.global.u8 	[%rd292+-5], %r603;
	st.global.u8 	[%rd292+-4], %r602;
	st.global.u8 	[%rd292+-3], %r601;
	st.global.u8 	[%rd292+-2], %r600;
	st.global.u8 	[%rd292+-1], %r599;
	st.global.u8 	[%rd292], %r598;
	st.global.u8 	[%rd292+1], %r597;
	st.global.u8 	[%rd292+2], %r596;
	st.global.u8 	[%rd292+3], %r595;
	st.global.u8 	[%rd292+4], %r594;
	st.global.u8 	[%rd292+5], %r593;
	st.global.u8 	[%rd292+6], %r592;
	st.global.u8 	[%rd292+7], %r591;
	st.global.u8 	[%rd292+8], %r590;
	add.s32 	%r625, %r625, 16;
	add.s64 	%rd293, %rd293, 16;
	add.s64 	%rd292, %rd292, 16;
	setp.ne.s32 	%p73, %r625, 0;
	@%p73 bra 	$L__BB1_109;
$L__BB1_110:
	setp.eq.s32 	%p74, %r9, 0;
	@%p74 bra 	$L__BB1_119;
	setp.lt.u32 	%p75, %r9, 8;
	@%p75 bra 	$L__BB1_113;
	cvt.u64.u32 	%rd245, %r626;
	add.s64 	%rd246, %rd5, %rd245;
	ld.local.u8 	%rs80, [%rd246];
	add.s64 	%rd247, %rd1, %rd245;
	st.global.u8 	[%rd247], %rs80;
	ld.local.u8 	%rs81, [%rd246+1];
	st.global.u8 	[%rd247+1], %rs81;
	ld.local.u8 	%rs82, [%rd246+2];
	st.global.u8 	[%rd247+2], %rs82;
	ld.local.u8 	%rs83, [%rd246+3];
	st.global.u8 	[%rd247+3], %rs83;
	ld.local.u8 	%rs84, [%rd246+4];
	st.global.u8 	[%rd247+4], %rs84;
	ld.local.u8 	%rs85, [%rd246+5];
	st.global.u8 	[%rd247+5], %rs85;
	ld.local.u8 	%rs86, [%rd246+6];
	st.global.u8 	[%rd247+6], %rs86;
	ld.local.u8 	%rs87, [%rd246+7];
	st.global.u8 	[%rd247+7], %rs87;
	add.s32 	%r626, %r626, 8;
$L__BB1_113:
	setp.eq.s32 	%p76, %r7, 0;
	@%p76 bra 	$L__BB1_119;
	setp.lt.u32 	%p77, %r7, 4;
	@%p77 bra 	$L__BB1_116;
	cvt.u64.u32 	%rd248, %r626;
	add.s64 	%rd249, %rd5, %rd248;
	ld.local.u8 	%rs88, [%rd249];
	add.s64 	%rd250, %rd1, %rd248;
	st.global.u8 	[%rd250], %rs88;
	ld.local.u8 	%rs89, [%rd249+1];
	st.global.u8 	[%rd250+1], %rs89;
	ld.local.u8 	%rs90, [%rd249+2];
	st.global.u8 	[%rd250+2], %rs90;
	ld.local.u8 	%rs91, [%rd249+3];
	st.global.u8 	[%rd250+3], %rs91;
	add.s32 	%r626, %r626, 4;
$L__BB1_116:
	setp.eq.s32 	%p78, %r8, 0;
	@%p78 bra 	$L__BB1_119;
	cvt.u64.u32 	%rd251, %r626;
	add.s64 	%rd295, %rd1, %rd251;
	add.s64 	%rd294, %rd5, %rd251;
	neg.s32 	%r629, %r8;
$L__BB1_118:
	.pragma "nounroll";
	ld.local.u8 	%rs92, [%rd294];
	st.global.u8 	[%rd295], %rs92;
	add.s64 	%rd295, %rd295, 1;
	add.s64 	%rd294, %rd294, 1;
	add.s32 	%r629, %r629, 1;
	setp.ne.s32 	%p79, %r629, 0;
	@%p79 bra 	$L__BB1_118;
$L__BB1_119:
	atom.global.exch.b32 	%r606, [%rd3], 1;
	bra.uni 	$L__BB1_128;
$L__BB1_120:
	and.b16  	%rs79, %rs94, 255;
	setp.eq.s16 	%p65, %rs79, %rs93;
	@%p65 bra 	$L__BB1_106;
	add.s64 	%rd11, %rd11, 1;
	mov.u32 	%r579, %nctaid.x;
	mul.lo.s32 	%r580, %r579, %r630;
	cvt.u64.u32 	%rd238, %r580;
	add.s64 	%rd10, %rd10, %rd238;
	setp.lt.u64 	%p66, %rd10, %rd133;
	@%p66 bra 	$L__BB1_3;
$L__BB1_122:
	shl.b32 	%r581, %r2, 3;
	mov.u32 	%r582, local_checked_combinations;
	add.s32 	%r66, %r582, %r581;
	st.shared.u64 	[%r66], %rd11;
	bar.sync 	0;
	setp.lt.u32 	%p67, %r630, 2;
	@%p67 bra 	$L__BB1_126;
$L__BB1_123:
	shr.u32 	%r68, %r630, 1;
	setp.ge.u32 	%p68, %r2, %r68;
	@%p68 bra 	$L__BB1_125;
	shl.b32 	%r583, %r68, 3;
	add.s32 	%r584, %r66, %r583;
	ld.shared.u64 	%rd239, [%r584];
	ld.shared.u64 	%rd240, [%r66];
	add.s64 	%rd241, %rd240, %rd239;
	st.shared.u64 	[%r66], %rd241;
$L__BB1_125:
	bar.sync 	0;
	setp.gt.u32 	%p69, %r630, 3;
	mov.u32 	%r630, %r68;
	@%p69 bra 	$L__BB1_123;
$L__BB1_126:
	setp.ne.s32 	%p70, %r2, 0;
	@%p70 bra 	$L__BB1_128;
	ld.param.u64 	%rd252, [_Z19hash_message_kerneliiPhS_PiPmmm_param_5];
	ld.shared.u64 	%rd242, [local_checked_combinations];
	cvta.to.global.u64 	%rd243, %rd252;
	atom.global.add.u64 	%rd244, [%rd243], %rd242;
$L__BB1_128:
	ret;

}


// ===== COMPILED SASS (sm_100) =====

	.target	sm_100

	.elftype	@"ET_EXEC"


//--------------------- .note.nv.tkinfo           --------------------------
	.section	.note.nv.tkinfo,"",@"SHT_NOTE"
	.sectionflags	@"SHF_NOTE_NV_TKINFO"
	.tkinfo
        /*0018*/ 	.word	0x00000002
        /*0030*/ 	.string	""
        /*0030*/ 	.string	"ptxas"
        /*0030*/ 	.string	"Cuda compilation tools, release 13.0, V13.0.88"
        /*0030*/ 	.string	"Build cuda_13.0.r13.0/compiler.36424714_0"
        /*0030*/ 	.string	"-arch sm_100 -m 64 "



//--------------------- .note.nv.cuinfo           --------------------------
	.section	.note.nv.cuinfo,"",@"SHT_NOTE"
	.sectionflags	@"SHF_NOTE_NV_CUINFO"
        /*0018*/ 	.short	0x0002
        /*001a*/ 	.short	0x0064
        /*001c*/ 	.short	0x0082
	.zero		2


//--------------------- .nv.info                  --------------------------
	.section	.nv.info,"",@"SHT_CUDA_INFO"
	.align	4


	//----- nvinfo : EIATTR_REGCOUNT
	.align		4
        /*0000*/ 	.byte	0x04, 0x2f
        /*0002*/ 	.short	(.L_4 - .L_3)
	.align		4
.L_3:
        /*0004*/ 	.word	index@(_Z19compute_hash_kernelPKciPh)
        /*0008*/ 	.word	0x0000001e


	//----- nvinfo : EIATTR_FRAME_SIZE
	.align		4
.L_4:
        /*000c*/ 	.byte	0x04, 0x11
        /*000e*/ 	.short	(.L_6 - .L_5)
	.align		4
.L_5:
        /*0010*/ 	.word	index@(_Z19compute_hash_kernelPKciPh)
        /*0014*/ 	.word	0x00000080


	//----- nvinfo : EIATTR_REGCOUNT
	.align		4
.L_6:
        /*0018*/ 	.byte	0x04, 0x2f
        /*001a*/ 	.short	(.L_8 - .L_7)
	.align		4
.L_7:
        /*001c*/ 	.word	index@(_Z19hash_message_kerneliiPhS_PiPmmm)
        /*0020*/ 	.word	0x0000002e


	//----- nvinfo : EIATTR_FRAME_SIZE
	.align		4
.L_8:
        /*0024*/ 	.byte	0x04, 0x11
        /*0026*/ 	.short	(.L_10 - .L_9)
	.align		4
.L_9:
        /*0028*/ 	.word	index@($__internal_1_$__cuda_sm20_rem_u64)
        /*002c*/ 	.word	0x000000a0


	//----- nvinfo : EIATTR_FRAME_SIZE
	.align		4
.L_10:
        /*0030*/ 	.byte	0x04, 0x11
        /*0032*/ 	.short	(.L_12 - .L_11)
	.align		4
.L_11:
        /*0034*/ 	.word	index@($__internal_0_$__cuda_sm20_div_u64)
        /*0038*/ 	.word	0x000000a0


	//----- nvinfo : EIATTR_FRAME_SIZE
	.align		4
.L_12:
        /*003c*/ 	.byte	0x04, 0x11
        /*003e*/ 	.short	(.L_14 - .L_13)
	.align		4
.L_13:
        /*0040*/ 	.word	index@(_Z19hash_message_kerneliiPhS_PiPmmm)
        /*0044*/ 	.word	0x000000a0


	//----- nvinfo : EIATTR_MIN_STACK_SIZE
	.align		4
.L_14:
        /*0048*/ 	.byte	0x04, 0x12
        /*004a*/ 	.short	(.L_16 - .L_15)
	.align		4
.L_15:
        /*004c*/ 	.word	index@(_Z19hash_message_kerneliiPhS_PiPmmm)
        /*0050*/ 	.word	0x000000a0


	//----- nvinfo : EIATTR_MIN_STACK_SIZE
	.align		4
.L_16:
        /*0054*/ 	.byte	0x04, 0x12
        /*0056*/ 	.short	(.L_18 - .L_17)
	.align		4
.L_17:
        /*0058*/ 	.word	index@(_Z19compute_hash_kernelPKciPh)
        /*005c*/ 	.word	0x00000080
.L_18:


//--------------------- .nv.compat                --------------------------
	.section	.nv.compat,"",@"SHT_CUDA_COMPAT_INFO"
	.align	4
        /*0000*/ 	.byte	0x02, 0x09, 0x00, 0x00, 0x02, 0x02, 0x01, 0x00, 0x02, 0x05, 0x05, 0x00, 0x03, 0x07, 0x01, 0x01
        /*0010*/ 	.byte	0x02, 0x03, 0x00, 0x00, 0x02, 0x06, 0x01, 0x00, 0x04, 0x0b, 0x08, 0x00, 0x09, 0x00, 0x00, 0x00
        /*0020*/ 	.byte	0x00, 0x00, 0x00, 0x00


//--------------------- .nv.info._Z19hash_message_kerneliiPhS_PiPmmm --------------------------
	.section	.nv.info._Z19hash_message_kerneliiPhS_PiPmmm,"",@"SHT_CUDA_INFO"
	.sectionflags	@""
	.align	4


	//----- nvinfo : EIATTR_CUDA_API_VERSION
	.align		4
        /*0000*/ 	.byte	0x04, 0x37
        /*0002*/ 	.short	(.L_20 - .L_19)
.L_19:
        /*0004*/ 	.word	0x00000082


	//----- nvinfo : EIATTR_KPARAM_INFO
	.align		4
.L_20:
        /*0008*/ 	.byte	0x04, 0x17
        /*000a*/ 	.short	(.L_22 - .L_21)
.L_21:
        /*000c*/ 	.word	0x00000000
        /*0010*/ 	.short	0x0007
        /*0012*/ 	.short	0x0030
        /*0014*/ 	.byte	0x00, 0xf0, 0x21, 0x00


	//----- nvinfo : EIATTR_KPARAM_INFO
	.align		4
.L_22:
        /*0018*/ 	.byte	0x04, 0x17
        /*001a*/ 	.short	(.L_24 - .L_23)
.L_23:
        /*001c*/ 	.word	0x00000000
        /*0020*/ 	.short	0x0006
        /*0022*/ 	.short	0x0028
        /*0024*/ 	.byte	0x00, 0xf0, 0x21, 0x00


	//----- nvinfo : EIATTR_KPARAM_INFO
	.align		4
.L_24:
        /*0028*/ 	.byte	0x04, 0x17
        /*002a*/ 	.short	(.L_26 - .L_25)
.L_25:
        /*002c*/ 	.word	0x00000000
        /*0030*/ 	.short	0x0005
        /*0032*/ 	.short	0x0020
        /*0034*/ 	.byte	0x00, 0xf5, 0x21, 0x00


	//----- nvinfo : EIATTR_KPARAM_INFO
	.align		4
.L_26:
        /*0038*/ 	.byte	0x04, 0x17
        /*003a*/ 	.short	(.L_28 - .L_27)
.L_27:
        /*003c*/ 	.word	0x00000000
        /*0040*/ 	.short	0x0004
        /*0042*/ 	.short	0x0018
        /*0044*/ 	.byte	0x00, 0xf5, 0x21, 0x00


	//----- nvinfo : EIATTR_KPARAM_INFO
	.align		4
.L_28:
        /*0048*/ 	.byte	0x04, 0x17
        /*004a*/ 	.short	(.L_30 - .L_29)
.L_29:
        /*004c*/ 	.word	0x00000000
        /*0050*/ 	.short	0x0003
        /*0052*/ 	.short	0x0010
        /*0054*/ 	.byte	0x00, 0xf5, 0x21, 0x00


	//----- nvinfo : EIATTR_KPARAM_INFO
	.align		4
.L_30:
        /*0058*/ 	.byte	0x04, 0x17
        /*005a*/ 	.short	(.L_32 - .L_31)
.L_31:
        /*005c*/ 	.word	0x00000000
        /*0060*/ 	.short	0x0002
        /*0062*/ 	.short	0x0008
        /*0064*/ 	.byte	0x00, 0xf5, 0x21, 0x00


	//----- nvinfo : EIATTR_KPARAM_INFO
	.align		4
.L_32:
        /*0068*/ 	.byte	0x04, 0x17
        /*006a*/ 	.short	(.L_34 - .L_33)
.L_33:
        /*006c*/ 	.word	0x00000000
        /*0070*/ 	.short	0x0001
        /*0072*/ 	.short	0x0004
        /*0074*/ 	.byte	0x00, 0xf0, 0x11, 0x00


	//----- nvinfo : EIATTR_KPARAM_INFO
	.align		4
.L_34:
        /*0078*/ 	.byte	0x04, 0x17
        /*007a*/ 	.short	(.L_36 - .L_35)
.L_35:
        /*007c*/ 	.word	0x00000000
        /*0080*/ 	.short	0x0000
        /*0082*/ 	.short	0x0000
        /*0084*/ 	.byte	0x00, 0xf0, 0x11, 0x00


	//----- nvinfo : EIATTR_SPARSE_MMA_MASK
	.align		4
.L_36:
        /*0088*/ 	.byte	0x03, 0x50
        /*008a*/ 	.short	0x0000


	//----- nvinfo : EIATTR_MAXREG_COUNT
	.align		4
        /*008c*/ 	.byte	0x03, 0x1b
        /*008e*/ 	.short	0x00ff


	//----- nvinfo : EIATTR_NUM_BARRIERS
	.align		4
        /*0090*/ 	.byte	0x02, 0x4c
        /*0092*/ 	.byte	0x01
	.zero		1


	//----- nvinfo : EIATTR_MERCURY_ISA_VERSION
	.align		4
        /*0094*/ 	.byte	0x03, 0x5f
        /*0096*/ 	.short	0x0101


	//----- nvinfo : EIATTR_VRC_CTA_INIT_COUNT
	.align		4
        /*0098*/ 	.byte	0x02, 0x4a
	.zero		1
	.zero		1


	//----- nvinfo : EIATTR_EXIT_INSTR_OFFSETS
	.align		4
        /*009c*/ 	.byte	0x04, 0x1c
        /*009e*/ 	.short	(.L_38 - .L_37)


	//   ....[0]....
.L_37:
        /*00a0*/ 	.word	0x00000060


	//   ....[1]....
        /*00a4*/ 	.word	0x00004cf0


	//   ....[2]....
        /*00a8*/ 	.word	0x00004d60


	//   ....[3]....
        /*00ac*/ 	.word	0x00005570


	//----- nvinfo : EIATTR_CRS_STACK_SIZE
	.align		4
.L_38:
        /*00b0*/ 	.byte	0x04, 0x1e
        /*00b2*/ 	.short	(.L_40 - .L_39)
.L_39:
        /*00b4*/ 	.word	0x00000000


	//----- nvinfo : EIATTR_CBANK_PARAM_SIZE
	.align		4
.L_40:
        /*00b8*/ 	.byte	0x03, 0x19
        /*00ba*/ 	.short	0x0038


	//----- nvinfo : EIATTR_PARAM_CBANK
	.align		4
        /*00bc*/ 	.byte	0x04, 0x0a
        /*00be*/ 	.short	(.L_42 - .L_41)
	.align		4
.L_41:
        /*00c0*/ 	.word	index@(.nv.constant0._Z19hash_message_kerneliiPhS_PiPmmm)
        /*00c4*/ 	.short	0x0380
        /*00c6*/ 	.short	0x0038


	//----- nvinfo : EIATTR_SW_WAR
	.align		4
.L_42:
        /*00c8*/ 	.byte	0x04, 0x36
        /*00ca*/ 	.short	(.L_44 - .L_43)
.L_43:
        /*00cc*/ 	.word	0x00000008
.L_44:


//--------------------- .nv.info._Z19compute_hash_kernelPKciPh --------------------------
	.section	.nv.info._Z19compute_hash_kernelPKciPh,"",@"SHT_CUDA_INFO"
	.sectionflags	@""
	.align	4


	//----- nvinfo : EIATTR_CUDA_API_VERSION
	.align		4
        /*0000*/ 	.byte	0x04, 0x37
        /*0002*/ 	.short	(.L_46 - .L_45)
.L_45:
        /*0004*/ 	.word	0x00000082


	//----- nvinfo : EIATTR_KPARAM_INFO
	.align		4
.L_46:
        /*0008*/ 	.byte	0x04, 0x17
        /*000a*/ 	.short	(.L_48 - .L_47)
.L_47:
        /*000c*/ 	.word	0x00000000
        /*0010*/ 	.short	0x0002
        /*0012*/ 	.short	0x0010
        /*0014*/ 	.byte	0x00, 0xf5, 0x21, 0x00


	//----- nvinfo : EIATTR_KPARAM_INFO
	.align		4
.L_48:
        /*0018*/ 	.byte	0x04, 0x17
        /*001a*/ 	.short	(.L_50 - .L_49)
.L_49:
        /*001c*/ 	.word	0x00000000
        /*0020*/ 	.short	0x0001
        /*0022*/ 	.short	0x0008
        /*0024*/ 	.byte	0x00, 0xf0, 0x11, 0x00


	//----- nvinfo : EIATTR_KPARAM_INFO
	.align		4
.L_50:
        /*0028*/ 	.byte	0x04, 0x17
        /*002a*/ 	.short	(.L_52 - .L_51)
.L_51:
        /*002c*/ 	.word	0x00000000
        /*0030*/ 	.short	0x0000
        /*0032*/ 	.short	0x0000
        /*0034*/ 	.byte	0x00, 0xf5, 0x21, 0x00


	//----- nvinfo : EIATTR_SPARSE_MMA_MASK
	.align		4
.L_52:
        /*0038*/ 	.byte	0x03, 0x50
        /*003a*/ 	.short	0x0000


	//----- nvinfo : EIATTR_MAXREG_COUNT
	.align		4
        /*003c*/ 	.byte	0x03, 0x1b
        /*003e*/ 	.short	0x00ff


	//----- nvinfo : EIATTR_MERCURY_ISA_VERSION
	.align		4
        /*0040*/ 	.byte	0x03, 0x5f
        /*0042*/ 	.short	0x0101


	//----- nvinfo : EIATTR_VRC_CTA_INIT_COUNT
	.align		4
        /*0044*/ 	.byte	0x02, 0x4a
	.zero		1
	.zero		1


	//----- nvinfo : EIATTR_EXIT_INSTR_OFFSETS
	.align		4
        /*0048*/ 	.byte	0x04, 0x1c
        /*004a*/ 	.short	(.L_54 - .L_53)


	//   ....[0]....
.L_53:
        /*004c*/ 	.word	0x000021c0


	//----- nvinfo : EIATTR_CBANK_PARAM_SIZE
	.align		4
.L_54:
        /*0050*/ 	.byte	0x03, 0x19
        /*0052*/ 	.short	0x0018


	//----- nvinfo : EIATTR_PARAM_CBANK
	.align		4
        /*0054*/ 	.byte	0x04, 0x0a
        /*0056*/ 	.short	(.L_56 - .L_55)
	.align		4
.L_55:
        /*0058*/ 	.word	index@(.nv.constant0._Z19compute_hash_kernelPKciPh)
        /*005c*/ 	.short	0x0380
        /*005e*/ 	.short	0x0018


	//----- nvinfo : EIATTR_SW_WAR
	.align		4
.L_56:
        /*0060*/ 	.byte	0x04, 0x36
        /*0062*/ 	.short	(.L_58 - .L_57)
.L_57:
        /*0064*/ 	.word	0x00000008
.L_58:


//--------------------- .nv.callgraph             --------------------------
	.section	.nv.callgraph,"",@"SHT_CUDA_CALLGRAPH"
	.align	4
	.sectionentsize	8
	.align		4
        /*0000*/ 	.word	0x00000000
	.align		4
        /*0004*/ 	.word	0xffffffff
	.align		4
        /*0008*/ 	.word	0x00000000
	.align		4
        /*000c*/ 	.word	0xfffffffe
	.align		4
        /*0010*/ 	.word	0x00000000
	.align		4
        /*0014*/ 	.word	0xfffffffd
	.align		4
        /*0018*/ 	.word	0x00000000
	.align		4
        /*001c*/ 	.word	0xfffffffc


//--------------------- .nv.constant3             --------------------------
	.section	.nv.constant3,"a",@progbits
	.align	4
.nv.constant3:
	.type		F_CONSTANTS,@object
	.size		F_CONSTANTS,(INITIAL_STATE - F_CONSTANTS)
F_CONSTANTS:
        /*0000*/ 	.byte	0x01, 0x74, 0x88, 0xfe, 0x16, 0x83, 0xc3, 0x44, 0x02, 0x16, 0x22, 0x21
	.type		INITIAL_STATE,@object
	.size		INITIAL_STATE,(CHARSET - INITIAL_STATE)
INITIAL_STATE:
        /*000c*/ 	.byte	0x60, 0x48, 0xc2, 0x5a, 0x06, 0x51, 0x54, 0xda, 0xdb, 0xdf, 0x6a, 0x71, 0xcc, 0x93, 0xa8, 0x4d
	.type		CHARSET,@object
	.size		CHARSET,(.L_2 - CHARSET)
CHARSET:
        /*001c*/ 	.byte	0x71, 0x77, 0x65, 0x72, 0x74, 0x79, 0x75, 0x69, 0x6f, 0x70, 0x61, 0x73, 0x64, 0x66, 0x67, 0x68
        /*002c*/ 	.byte	0x6a, 0x6b, 0x6c, 0x7a, 0x78, 0x63, 0x76, 0x62, 0x6e, 0x6d, 0x51, 0x57, 0x45, 0x52, 0x54, 0x59
        /*003c*/ 	.byte	0x55, 0x49, 0x4f, 0x50, 0x41, 0x53, 0x44, 0x46, 0x47, 0x48, 0x4a, 0x4b, 0x4c, 0x5a, 0x58, 0x43
        /*004c*/ 	.byte	0x56, 0x42, 0x4e, 0x4d, 0x31, 0x32, 0x33, 0x34, 0x35, 0x36, 0x37, 0x38, 0x39, 0x30, 0x21, 0x40
        /*005c*/ 	.byte	0x23, 0x24, 0x25, 0x5e, 0x26, 0x2a, 0x2d, 0x5f, 0x3d, 0x2b, 0x28, 0x5b, 0x7b, 0x3c, 0x29, 0x5d
        /*006c*/ 	.byte	0x7d, 0x3e, 0x27, 0x22, 0x3b, 0x3a, 0x3f, 0x2c, 0x2e, 0x5c, 0x2f, 0x7c, 0x00
.L_2:


//--------------------- .text._Z19hash_message_kerneliiPhS_PiPmmm --------------------------
	.section	.text._Z19hash_message_kerneliiPhS_PiPmmm,"ax",@progbits
	.align	128
        .global         _Z19hash_message_kerneliiPhS_PiPmmm
        .type           _Z19hash_message_kerneliiPhS_PiPmmm,@function
        .size           _Z19hash_message_kerneliiPhS_PiPmmm,(.L_x_92 - _Z19hash_message_kerneliiPhS_PiPmmm)
        .other          _Z19hash_message_kerneliiPhS_PiPmmm,@"STO_CUDA_ENTRY STV_DEFAULT"
_Z19hash_message_kerneliiPhS_PiPmmm:
.text._Z19hash_message_kerneliiPhS_PiPmmm:
[----:B------:R-:W0:Y:S08]  /*0000*/  LDC R1, c[0x0][0x37c] ;  /* 0x0000df00ff017b82 */ /* 0x000e300000000800 */
[----:B------:R-:W1:Y:S01]  /*0010*/  LDC.64 R2, c[0x0][0x398] ;  /* 0x0000e600ff027b82 */ /* 0x000e620000000a00 */
[----:B------:R-:W1:Y:S01]  /*0020*/  LDCU.64 UR8, c[0x0][0x358] ;  /* 0x00006b00ff0877ac */ /* 0x000e620008000a00 */
[----:B0-----:R-:W-:Y:S01]  /*0030*/  VIADD R1, R1, 0xffffff60 ;  /* 0xffffff6001017836 */ /* 0x001fe20000000000 */
[----:B-1----:R-:W2:Y:S02]  /*0040*/  LDG.E R2, desc[UR8][R2.64] ;  /* 0x0000000802027981 */ /* 0x002ea4000c1e1900 */
[----:B--2---:R-:W-:-:S13]  /*0050*/  ISETP.NE.AND P0, PT, R2, RZ, PT ;  /* 0x000000ff0200720c */ /* 0x004fda0003f05270 */
[----:B------:R-:W-:Y:S05]  /*0060*/  @P0 EXIT ;  /* 0x000000000000094d */ /* 0x000fea0003800000 */
[----:B------:R-:W0:Y:S01]  /*0070*/  S2R R5, SR_TID.X ;  /* 0x0000000000057919 */ /* 0x000e220000002100 */
[----:B------:R-:W0:Y:S01]  /*0080*/  S2UR UR5, SR_CTAID.X ;  /* 0x00000000000579c3 */ /* 0x000e220000002500 */
[----:B------:R-:W1:Y:S01]  /*0090*/  LDCU UR4, c[0x0][0x360] ;  /* 0x00006c00ff0477ac */ /* 0x000e620008000800 */
[----:B------:R-:W-:Y:S01]  /*00a0*/  BSSY.RECONVERGENT B0, `(.L_x_0) ;  /* 0x00004aa000007945 */ /* 0x000fe20003800200 */
[----:B------:R2:W-:Y:S01]  /*00b0*/  STL.128 [R1+0x80], RZ ;  /* 0x000080ff01007387 */ /* 0x0005e20000100c00 */
[----:B------:R-:W-:Y:S01]  /*00c0*/  IMAD.MOV.U32 R0, RZ, RZ, RZ ;  /* 0x000000ffff007224 */ /* 0x000fe200078e00ff */
[----:B------:R-:W3:Y:S01]  /*00d0*/  LDCU.64 UR6, c[0x0][0x3a8] ;  /* 0x00007500ff0677ac */ /* 0x000ee20008000a00 */
[----:B------:R-:W-:Y:S01]  /*00e0*/  IMAD.MOV.U32 R3, RZ, RZ, RZ ;  /* 0x000000ffff037224 */ /* 0x000fe200078e00ff */
[----:B------:R2:W-:Y:S01]  /*00f0*/  STL.128 [R1+0x90], RZ ;  /* 0x000090ff01007387 */ /* 0x0005e20000100c00 */
[----:B------:R-:W4:Y:S01]  /*0100*/  LDCU.64 UR10, c[0x0][0x3b0] ;  /* 0x00007600ff0a77ac */ /* 0x000f220008000a00 */
[----:B------:R-:W0:Y:S01]  /*0110*/  LDCU UR13, c[0x0][0x380] ;  /* 0x00007000ff0d77ac */ /* 0x000e220008000800 */
[----:B-1----:R-:W-:-:S04]  /*0120*/  IMAD.U32 R2, RZ, RZ, UR4 ;  /* 0x00000004ff027e24 */ /* 0x002fc8000f8e00ff */
[----:B0-----:R-:W-:-:S05]  /*0130*/  IMAD R5, R2, UR5, R5 ;  /* 0x0000000502057c24 */ /* 0x001fca000f8e0205 */
[----:B---3--:R-:W-:-:S05]  /*0140*/  IADD3 R5, P0, PT, R5, UR6, RZ ;  /* 0x0000000605057c10 */ /* 0x008fca000ff1e0ff */
[----:B------:R-:W-:Y:S01]  /*0150*/  IMAD.X R6, RZ, RZ, UR7, P0 ;  /* 0x00000007ff067e24 */ /* 0x000fe200080e06ff */
[----:B----4-:R-:W-:-:S04]  /*0160*/  ISETP.GE.U32.AND P0, PT, R5, UR10, PT ;  /* 0x0000000a05007c0c */ /* 0x010fc8000bf06070 */
[----:B------:R-:W-:-:S13]  /*0170*/  ISETP.GE.U32.AND.EX P0, PT, R6, UR11, PT, P0 ;  /* 0x0000000b06007c0c */ /* 0x000fda000bf06100 */
[----:B--2---:R-:W-:Y:S05]  /*0180*/  @P0 BRA `(.L_x_1) ;  /* 0x00000048006c0947 */ /* 0x004fea0003800000 */
[----:B------:R-:W0:Y:S02]  /*0190*/  LDC R10, c[0x0][0x384] ;  /* 0x0000e100ff0a7b82 */ /* 0x000e240000000800 */
[C---:B0-----:R-:W-:Y:S01]  /*01a0*/  VIADD R3, R10.reuse, 0x18 ;  /* 0x000000180a037836 */ /* 0x041fe20000000000 */
[--C-:B------:R-:W-:Y:S01]  /*01b0*/  SHF.R.S32.HI R8, RZ, 0x1f, R10.reuse ;  /* 0x0000001fff087819 */ /* 0x100fe2000001140a */
[----:B------:R-:W-:Y:S01]  /*01c0*/  IMAD.IADD R9, R1, 0x1, R10 ;  /* 0x0000000101097824 */ /* 0x000fe200078e020a */
[----:B------:R-:W-:Y:S01]  /*01d0*/  LOP3.LUT R10, R10, 0xfffffff0, RZ, 0xc0, !PT ;  /* 0xfffffff00a0a7812 */ /* 0x000fe200078ec0ff */
[----:B------:R-:W-:-:S05]  /*01e0*/  IMAD.HI R0, R3, 0x2aaaaaab, RZ ;  /* 0x2aaaaaab03007827 */ /* 0x000fca00078e02ff */
[----:B------:R-:W-:-:S04]  /*01f0*/  SHF.R.U32.HI R7, RZ, 0x1f, R0 ;  /* 0x0000001fff077819 */ /* 0x000fc80000011600 */
[----:B------:R-:W-:Y:S01]  /*0200*/  LEA.HI R4, R0, R7, RZ, 0x1e ;  /* 0x0000000700047211 */ /* 0x000fe200078ff0ff */
[----:B------:R-:W-:Y:S02]  /*0210*/  VIADD R7, R1, 0x80 ;  /* 0x0000008001077836 */ /* 0x000fe40000000000 */
[----:B------:R-:W-:Y:S02]  /*0220*/  IMAD.MOV.U32 R0, RZ, RZ, RZ ;  /* 0x000000ffff007224 */ /* 0x000fe400078e00ff */
[----:B------:R-:W-:-:S04]  /*0230*/  IMAD R4, R4, 0x18, RZ ;  /* 0x0000001804047824 */ /* 0x000fc800078e02ff */
[----:B------:R-:W-:Y:S02]  /*0240*/  IMAD.IADD R11, R3, 0x1, -R4 ;  /* 0x00000001030b7824 */ /* 0x000fe400078e0a04 */
[----:B------:R-:W-:-:S03]  /*0250*/  IMAD.MOV.U32 R3, RZ, RZ, RZ ;  /* 0x000000ffff037224 */ /* 0x000fc600078e00ff */
[C---:B------:R-:W-:Y:S02]  /*0260*/  LOP3.LUT R16, R11.reuse, 0x7, RZ, 0xc0, !PT ;  /* 0x000000070b107812 */ /* 0x040fe400078ec0ff */
[----:B------:R-:W-:-:S03]  /*0270*/  LOP3.LUT R11, R11, 0x3, RZ, 0xc0, !PT ;  /* 0x000000030b0b7812 */ /* 0x000fc600078ec0ff */
[----:B------:R-:W-:-:S07]  /*0280*/  VIADD R16, R16, 0xfffffffc ;  /* 0xfffffffc10107836 */ /* 0x000fce0000000000 */
.L_x_66:
[----:B------:R-:W0:Y:S01]  /*0290*/  LDCU UR4, c[0x0][0x384] ;  /* 0x00007080ff0477ac */ /* 0x000e220008000800 */
[----:B------:R-:W1:Y:S01]  /*02a0*/  LDC.64 R20, c[0x0][0x380] ;  /* 0x0000e000ff147b82 */ /* 0x000e620000000a00 */
[----:B0-----:R-:W-:Y:S01]  /*02b0*/  UISETP.GE.AND UP0, UPT, UR4, 0x1, UPT ;  /* 0x000000010400788c */ /* 0x001fe2000bf06270 */
[C---:B-1----:R-:W-:Y:S02]  /*02c0*/  LOP3.LUT R17, R21.reuse, 0x7, RZ, 0xc0, !PT ;  /* 0x0000000715117812 */ /* 0x042fe400078ec0ff */
[----:B------:R-:W-:-:S06]  /*02d0*/  LOP3.LUT R18, R21, 0x3, RZ, 0xc0, !PT ;  /* 0x0000000315127812 */ /* 0x000fcc00078ec0ff */
[----:B------:R-:W-:Y:S05]  /*02e0*/  BRA.U !UP0, `(.L_x_2) ;  /* 0x0000002508707547 */ /* 0x000fea000b800000 */
[----:B------:R-:W0:Y:S01]  /*02f0*/  LDC R12, c[0x0][0x380] ;  /* 0x0000e000ff0c7b82 */ /* 0x000e220000000800 */
[----:B------:R-:W-:Y:S01]  /*0300*/  UISETP.GE.U32.AND UP0, UPT, UR4, 0x8, UPT ;  /* 0x000000080400788c */ /* 0x000fe2000bf06070 */
[----:B------:R-:W-:Y:S01]  /*0310*/  SHF.R.S32.HI R33, RZ, 0x1f, R20 ;  /* 0x0000001fff217819 */ /* 0x000fe20000011414 */
[----:B------:R-:W-:Y:S02]  /*0320*/  IMAD.MOV.U32 R25, RZ, RZ, RZ ;  /* 0x000000ffff197224 */ /* 0x000fe400078e00ff */
[----:B------:R-:W-:Y:S02]  /*0330*/  IMAD.MOV.U32 R23, RZ, RZ, R5 ;  /* 0x000000ffff177224 */ /* 0x000fe400078e0005 */
[----:B------:R-:W-:-:S03]  /*0340*/  IMAD.MOV.U32 R28, RZ, RZ, R6 ;  /* 0x000000ffff1c7224 */ /* 0x000fc600078e0006 */
[----:B------:R-:W-:Y:S05]  /*0350*/  BRA.U !UP0, `(.L_x_3) ;  /* 0x0000001108e87547 */ /* 0x000fea000b800000 */
[----:B------:R-:W-:Y:S01]  /*0360*/  LOP3.LUT R25, R21, 0x7ffffff8, RZ, 0xc0, !PT ;  /* 0x7ffffff815197812 */ /* 0x000fe200078ec0ff */
[----:B------:R-:W-:-:S04]  /*0370*/  IMAD.MOV.U32 R24, RZ, RZ, R7 ;  /* 0x000000ffff187224 */ /* 0x000fc800078e0007 */
[----:B------:R-:W-:-:S07]  /*0380*/  IMAD.MOV R19, RZ, RZ, -R25 ;  /* 0x000000ffff137224 */ /* 0x000fce00078e0a19 */
.L_x_28:
[----:B------:R-:W-:Y:S01]  /*0390*/  LOP3.LUT R13, R28, R33, RZ, 0xfc, !PT ;  /* 0x000000211c0d7212 */ /* 0x000fe200078efcff */
[----:B------:R-:W-:Y:S03]  /*03a0*/  BSSY.RECONVERGENT B1, `(.L_x_4) ;  /* 0x0000023000017945 */ /* 0x000fe60003800200 */
[----:B------:R-:W-:-:S13]  /*03b0*/  ISETP.NE.U32.AND P0, PT, R13, RZ, PT ;  /* 0x000000ff0d00720c */ /* 0x000fda0003f05070 */
[----:B------:R-:W-:Y:S05]  /*03c0*/  @P0 BRA `(.L_x_5) ;  /* 0x00000000005c0947 */ /* 0x000fea0003800000 */
[----:B------:R-:W-:-:S04]  /*03d0*/  IMAD.U32 R29, RZ, RZ, UR13 ;  /* 0x0000000dff1d7e24 */ /* 0x000fc8000f8e00ff */
[----:B------:R-:W1:Y:S01]  /*03e0*/  I2F.U32.RP R13, R29 ;  /* 0x0000001d000d7306 */ /* 0x000e620000209000 */
[----:B------:R-:W-:-:S07]  /*03f0*/  ISETP.NE.U32.AND P2, PT, R29, RZ, PT ;  /* 0x000000ff1d00720c */ /* 0x000fce0003f45070 */
[----:B-1----:R-:W1:Y:S02]  /*0400*/  MUFU.RCP R13, R13 ;  /* 0x0000000d000d7308 */ /* 0x002e640000001000 */
[----:B-1----:R-:W-:-:S06]  /*0410*/  VIADD R14, R13, 0xffffffe ;  /* 0x0ffffffe0d0e7836 */ /* 0x002fcc0000000000 */
[----:B------:R1:W2:Y:S02]  /*0420*/  F2I.FTZ.U32.TRUNC.NTZ R15, R14 ;  /* 0x0000000e000f7305 */ /* 0x0002a4000021f000 */
[----:B-1----:R-:W-:Y:S02]  /*0430*/  IMAD.MOV.U32 R14, RZ, RZ, RZ ;  /* 0x000000ffff0e7224 */ /* 0x002fe400078e00ff */
[----:B--2---:R-:W-:-:S05]  /*0440*/  IMAD R20, R15, R29, RZ ;  /* 0x0000001d0f147224 */ /* 0x004fca00078e02ff */
[----:B------:R-:W-:-:S05]  /*0450*/  IADD3 R27, PT, PT, -R20, RZ, RZ ;  /* 0x000000ff141b7210 */ /* 0x000fca0007ffe1ff */
[----:B------:R-:W-:-:S04]  /*0460*/  IMAD.HI.U32 R20, R15, R27, R14 ;  /* 0x0000001b0f147227 */ /* 0x000fc800078e000e */
[----:B------:R-:W-:Y:S02]  /*0470*/  IMAD.MOV.U32 R15, RZ, RZ, RZ ;  /* 0x000000ffff0f7224 */ /* 0x000fe400078e00ff */
[----:B------:R-:W-:-:S04]  /*0480*/  IMAD.HI.U32 R14, R20, R23, RZ ;  /* 0x00000017140e7227 */ /* 0x000fc800078e00ff */
[----:B------:R-:W-:-:S04]  /*0490*/  IMAD.MOV R20, RZ, RZ, -R14 ;  /* 0x000000ffff147224 */ /* 0x000fc800078e0a0e */
[----:B------:R-:W-:-:S05]  /*04a0*/  IMAD R20, R29, R20, R23 ;  /* 0x000000141d147224 */ /* 0x000fca00078e0217 */
[----:B------:R-:W-:-:S13]  /*04b0*/  ISETP.GE.U32.AND P0, PT, R20, R29, PT ;  /* 0x0000001d1400720c */ /* 0x000fda0003f06070 */
[----:B------:R-:W-:Y:S02]  /*04c0*/  @P0 IMAD.IADD R20, R20, 0x1, -R29 ;  /* 0x0000000114140824 */ /* 0x000fe400078e0a1d */
[----:B------:R-:W-:-:S03]  /*04d0*/  @P0 VIADD R14, R14, 0x1 ;  /* 0x000000010e0e0836 */ /* 0x000fc60000000000 */
[----:B------:R-:W-:-:S13]  /*04e0*/  ISETP.GE.U32.AND P1, PT, R20, R29, PT ;  /* 0x0000001d1400720c */ /* 0x000fda0003f26070 */
[----:B------:R-:W-:Y:S01]  /*04f0*/  @P1 VIADD R14, R14, 0x1 ;  /* 0x000000010e0e1836 */ /* 0x000fe20000000000 */
[----:B------:R-:W-:-:S05]  /*0500*/  @!P2 LOP3.LUT R14, RZ, R29, RZ, 0x33, !PT ;  /* 0x0000001dff0ea212 */ /* 0x000fca00078e33ff */
[----:B------:R-:W-:-:S04]  /*0510*/  IMAD.MOV R20, RZ, RZ, -R14 ;  /* 0x000000ffff147224 */ /* 0x000fc800078e0a0e */
[----:B------:R-:W-:Y:S01]  /*0520*/  IMAD R20, R29, R20, R23 ;  /* 0x000000141d147224 */ /* 0x000fe200078e0217 */
[----:B------:R-:W-:Y:S06]  /*0530*/  BRA `(.L_x_6) ;  /* 0x0000000000247947 */ /* 0x000fec0003800000 */
.L_x_5:
[----:B------:R-:W-:Y:S01]  /*0540*/  IMAD.MOV.U32 R31, RZ, RZ, R28 ;  /* 0x000000ffff1f7224 */ /* 0x000fe200078e001c */
[----:B------:R-:W-:Y:S01]  /*0550*/  MOV R26, 0x580 ;  /* 0x00000580001a7802 */ /* 0x000fe20000000f00 */
[----:B------:R-:W-:-:S07]  /*0560*/  IMAD.MOV.U32 R28, RZ, RZ, R23 ;  /* 0x000000ffff1c7224 */ /* 0x000fce00078e0017 */
[----:B0-----:R-:W-:Y:S05]  /*0570*/  CALL.REL.NOINC `($__internal_0_$__cuda_sm20_div_u64) ;  /* 0x0000005000007944 */ /* 0x001fea0003c00000 */
[--C-:B------:R-:W-:Y:S02]  /*0580*/  IMAD.MOV R20, RZ, RZ, -R27.reuse ;  /* 0x000000ffff147224 */ /* 0x100fe400078e0a1b */
[----:B------:R-:W-:Y:S02]  /*0590*/  IMAD.U32 R29, RZ, RZ, UR13 ;  /* 0x0000000dff1d7e24 */ /* 0x000fe4000f8e00ff */
[----:B------:R-:W-:Y:S02]  /*05a0*/  IMAD.MOV.U32 R14, RZ, RZ, R27 ;  /* 0x000000ffff0e7224 */ /* 0x000fe400078e001b */
[----:B------:R-:W-:Y:S02]  /*05b0*/  IMAD R20, R20, R29, R23 ;  /* 0x0000001d14147224 */ /* 0x000fe400078e0217 */
[----:B------:R-:W-:-:S07]  /*05c0*/  IMAD.MOV.U32 R15, RZ, RZ, R28 ;  /* 0x000000ffff0f7224 */ /* 0x000fce00078e001c */
.L_x_6:
[----:B------:R-:W-:Y:S05]  /*05d0*/  BSYNC.RECONVERGENT B1 ;  /* 0x0000000000017941 */ /* 0x000fea0003800200 */
.L_x_4:
[----:B------:R-:W1:Y:S01]  /*05e0*/  LDC.U8 R20, c[0x3][R20+0x1c] ;  /* 0x00c0070014147b82 */ /* 0x000e620000000000 */
[----:B------:R-:W-:Y:S01]  /*05f0*/  LOP3.LUT R13, R15, R33, RZ, 0xfc, !PT ;  /* 0x000000210f0d7212 */ /* 0x000fe200078efcff */
[----:B------:R-:W-:Y:S03]  /*0600*/  BSSY.RECONVERGENT B1, `(.L_x_7) ;  /* 0x0000022000017945 */ /* 0x000fe60003800200 */
[----:B------:R-:W-:-:S13]  /*0610*/  ISETP.NE.U32.AND P0, PT, R13, RZ, PT ;  /* 0x000000ff0d00720c */ /* 0x000fda0003f05070 */
[----:B------:R-:W-:Y:S05]  /*0620*/  @P0 BRA `(.L_x_8) ;  /* 0x0000000000580947 */ /* 0x000fea0003800000 */
[----:B------:R-:W2:Y:S01]  /*0630*/  I2F.U32.RP R13, R29 ;  /* 0x0000001d000d7306 */ /* 0x000ea20000209000 */
[----:B------:R-:W-:-:S07]  /*0640*/  ISETP.NE.U32.AND P2, PT, R29, RZ, PT ;  /* 0x000000ff1d00720c */ /* 0x000fce0003f45070 */
[----:B--2---:R-:W2:Y:S02]  /*0650*/  MUFU.RCP R13, R13 ;  /* 0x0000000d000d7308 */ /* 0x004ea40000001000 */
[----:B--2---:R-:W-:-:S06]  /*0660*/  VIADD R23, R13, 0xffffffe ;  /* 0x0ffffffe0d177836 */ /* 0x004fcc0000000000 */
[----:B------:R-:W2:Y:S02]  /*0670*/  F2I.FTZ.U32.TRUNC.NTZ R23, R23 ;  /* 0x0000001700177305 */ /* 0x000ea4000021f000 */
[----:B--2---:R-:W-:-:S04]  /*0680*/  IMAD.MOV R22, RZ, RZ, -R23 ;  /* 0x000000ffff167224 */ /* 0x004fc800078e0a17 */
[----:B------:R-:W-:Y:S02]  /*0690*/  IMAD R15, R22, R29, RZ ;  /* 0x0000001d160f7224 */ /* 0x000fe400078e02ff */
[----:B------:R-:W-:-:S04]  /*06a0*/  IMAD.MOV.U32 R22, RZ, RZ, RZ ;  /* 0x000000ffff167224 */ /* 0x000fc800078e00ff */
[----:B------:R-:W-:-:S04]  /*06b0*/  IMAD.HI.U32 R15, R23, R15, R22 ;  /* 0x0000000f170f7227 */ /* 0x000fc800078e0016 */
[----:B------:R-:W-:Y:S02]  /*06c0*/  IMAD.MOV.U32 R23, RZ, RZ, RZ ;  /* 0x000000ffff177224 */ /* 0x000fe400078e00ff */
[----:B------:R-:W-:-:S04]  /*06d0*/  IMAD.HI.U32 R22, R15, R14, RZ ;  /* 0x0000000e0f167227 */ /* 0x000fc800078e00ff */
[----:B------:R-:W-:-:S04]  /*06e0*/  IMAD.MOV R26, RZ, RZ, -R22 ;  /* 0x000000ffff1a7224 */ /* 0x000fc800078e0a16 */
[----:B------:R-:W-:-:S05]  /*06f0*/  IMAD R26, R29, R26, R14 ;  /* 0x0000001a1d1a7224 */ /* 0x000fca00078e020e */
[----:B------:R-:W-:-:S13]  /*0700*/  ISETP.GE.U32.AND P0, PT, R26, R29, PT ;  /* 0x0000001d1a00720c */ /* 0x000fda0003f06070 */
[----:B------:R-:W-:Y:S01]  /*0710*/  @P0 IMAD.IADD R26, R26, 0x1, -R29 ;  /* 0x000000011a1a0824 */ /* 0x000fe200078e0a1d */
[----:B------:R-:W-:-:S04]  /*0720*/  @P0 IADD3 R22, PT, PT, R22, 0x1, RZ ;  /* 0x0000000116160810 */ /* 0x000fc80007ffe0ff */
[----:B------:R-:W-:-:S13]  /*0730*/  ISETP.GE.U32.AND P1, PT, R26, R29, PT ;  /* 0x0000001d1a00720c */ /* 0x000fda0003f26070 */
[----:B------:R-:W-:Y:S01]  /*0740*/  @P1 VIADD R22, R22, 0x1 ;  /* 0x0000000116161836 */ /* 0x000fe20000000000 */
[----:B------:R-:W-:-:S05]  /*0750*/  @!P2 LOP3.LUT R22, RZ, R29, RZ, 0x33, !PT ;  /* 0x0000001dff16a212 */ /* 0x000fca00078e33ff */
[----:B------:R-:W-:-:S04]  /*0760*/  IMAD.MOV R15, RZ, RZ, -R22 ;  /* 0x000000ffff0f7224 */ /* 0x000fc800078e0a16 */
[----:B------:R-:W-:Y:S01]  /*0770*/  IMAD R15, R29, R15, R14 ;  /* 0x0000000f1d0f7224 */ /* 0x000fe200078e020e */
[----:B------:R-:W-:Y:S06]  /*0780*/  BRA `(.L_x_9) ;  /* 0x0000000000247947 */ /* 0x000fec0003800000 */
.L_x_8:
[----:B------:R-:W-:Y:S01]  /*0790*/  IMAD.MOV.U32 R28, RZ, RZ, R14 ;  /* 0x000000ffff1c7224 */ /* 0x000fe200078e000e */
[----:B------:R-:W-:Y:S01]  /*07a0*/  MOV R26, 0x7d0 ;  /* 0x000007d0001a7802 */ /* 0x000fe20000000f00 */
[----:B------:R-:W-:-:S07]  /*07b0*/  IMAD.MOV.U32 R31, RZ, RZ, R15 ;  /* 0x000000ffff1f7224 */ /* 0x000fce00078e000f */
[----:B01----:R-:W-:Y:S05]  /*07c0*/  CALL.REL.NOINC `($__internal_0_$__cuda_sm20_div_u64) ;  /* 0x0000004c006c7944 */ /* 0x003fea0003c00000 */
[--C-:B------:R-:W-:Y:S02]  /*07d0*/  IMAD.MOV R15, RZ, RZ, -R27.reuse ;  /* 0x000000ffff0f7224 */ /* 0x100fe400078e0a1b */
[----:B------:R-:W-:Y:S02]  /*07e0*/  IMAD.U32 R29, RZ, RZ, UR13 ;  /* 0x0000000dff1d7e24 */ /* 0x000fe4000f8e00ff */
[----:B------:R-:W-:Y:S02]  /*07f0*/  IMAD.MOV.U32 R22, RZ, RZ, R27 ;  /* 0x000000ffff167224 */ /* 0x000fe400078e001b */
[----:B------:R-:W-:Y:S02]  /*0800*/  IMAD R15, R15, R29, R14 ;  /* 0x0000001d0f0f7224 */ /* 0x000fe400078e020e */
[----:B------:R-:W-:-:S07]  /*0810*/  IMAD.MOV.U32 R23, RZ, RZ, R28 ;  /* 0x000000ffff177224 */ /* 0x000fce00078e001c */
.L_x_9:
[----:B------:R-:W-:Y:S05]  /*0820*/  BSYNC.RECONVERGENT B1 ;  /* 0x0000000000017941 */ /* 0x000fea0003800200 */
.L_x_7:
[----:B------:R-:W2:Y:S01]  /*0830*/  LDC.U8 R15, c[0x3][R15+0x1c] ;  /* 0x00c007000f0f7b82 */ /* 0x000ea20000000000 */
[----:B------:R-:W-:Y:S01]  /*0840*/  LOP3.LUT R13, R23, R33, RZ, 0xfc, !PT ;  /* 0x00000021170d7212 */ /* 0x000fe200078efcff */
[----:B------:R-:W-:Y:S03]  /*0850*/  BSSY.RECONVERGENT B1, `(.L_x_10) ;  /* 0x0000023000017945 */ /* 0x000fe60003800200 */
[----:B------:R-:W-:-:S13]  /*0860*/  ISETP.NE.U32.AND P0, PT, R13, RZ, PT ;  /* 0x000000ff0d00720c */ /* 0x000fda0003f05070 */
[----:B------:R-:W-:Y:S05]  /*0870*/  @P0 BRA `(.L_x_11) ;  /* 0x00000000005c0947 */ /* 0x000fea0003800000 */
[----:B------:R-:W3:Y:S01]  /*0880*/  I2F.U32.RP R23, R29 ;  /* 0x0000001d00177306 */ /* 0x000ee20000209000 */
[----:B------:R-:W-:-:S07]  /*0890*/  ISETP.NE.U32.AND P2, PT, R29, RZ, PT ;  /* 0x000000ff1d00720c */ /* 0x000fce0003f45070 */
[----:B---3--:R-:W3:Y:S02]  /*08a0*/  MUFU.RCP R23, R23 ;  /* 0x0000001700177308 */ /* 0x008ee40000001000 */
[----:B---3--:R-:W-:Y:S02]  /*08b0*/  VIADD R26, R23, 0xffffffe ;  /* 0x0ffffffe171a7836 */ /* 0x008fe40000000000 */
[----:B------:R-:W-:-:S04]  /*08c0*/  HFMA2 R23, -RZ, RZ, 0, 0 ;  /* 0x00000000ff177431 */ /* 0x000fc800000001ff */
[----:B------:R3:W4:Y:S02]  /*08d0*/  F2I.FTZ.U32.TRUNC.NTZ R27, R26 ;  /* 0x0000001a001b7305 */ /* 0x000724000021f000 */
[----:B---3--:R-:W-:Y:S02]  /*08e0*/  IMAD.MOV.U32 R26, RZ, RZ, RZ ;  /* 0x000000ffff1a7224 */ /* 0x008fe400078e00ff */
[----:B----4-:R-:W-:-:S04]  /*08f0*/  IMAD.MOV R14, RZ, RZ, -R27 ;  /* 0x000000ffff0e7224 */ /* 0x010fc800078e0a1b */
[----:B------:R-:W-:-:S04]  /*0900*/  IMAD R13, R14, R29, RZ ;  /* 0x0000001d0e0d7224 */ /* 0x000fc800078e02ff */
[----:B------:R-:W-:-:S06]  /*0910*/  IMAD.HI.U32 R13, R27, R13, R26 ;  /* 0x0000000d1b0d7227 */ /* 0x000fcc00078e001a */
        /* <DEDUP_REMOVED lines=10> */
[----:B------:R-:W-:Y:S02]  /*09c0*/  IMAD R14, R29, R14, R22 ;  /* 0x0000000e1d0e7224 */ /* 0x000fe400078e0216 */
[----:B------:R-:W-:Y:S01]  /*09d0*/  IMAD.MOV.U32 R22, RZ, RZ, R13 ;  /* 0x000000ffff167224 */ /* 0x000fe200078e000d */
[----:B------:R-:W-:Y:S06]  /*09e0*/  BRA `(.L_x_12) ;  /* 0x0000000000247947 */ /* 0x000fec0003800000 */
.L_x_11:
[----:B------:R-:W-:Y:S01]  /*09f0*/  IMAD.MOV.U32 R28, RZ, RZ, R22 ;  /* 0x000000ffff1c7224 */ /* 0x000fe200078e0016 */
[----:B------:R-:W-:Y:S01]  /*0a00*/  MOV R26, 0xa30 ;  /* 0x00000a30001a7802 */ /* 0x000fe20000000f00 */
[----:B------:R-:W-:-:S07]  /*0a10*/  IMAD.MOV.U32 R31, RZ, RZ, R23 ;  /* 0x000000ffff1f7224 */ /* 0x000fce00078e0017 */
[----:B012---:R-:W-:Y:S05]  /*0a20*/  CALL.REL.NOINC `($__internal_0_$__cuda_sm20_div_u64) ;  /* 0x0000004800d47944 */ /* 0x007fea0003c00000 */
[--C-:B------:R-:W-:Y:S02]  /*0a30*/  IMAD.MOV R14, RZ, RZ, -R27.reuse ;  /* 0x000000ffff0e7224 */ /* 0x100fe400078e0a1b */
[----:B------:R-:W-:Y:S02]  /*0a40*/  IMAD.U32 R29, RZ, RZ, UR13 ;  /* 0x0000000dff1d7e24 */ /* 0x000fe4000f8e00ff */
[----:B------:R-:W-:Y:S02]  /*0a50*/  IMAD.MOV.U32 R23, RZ, RZ, R28 ;  /* 0x000000ffff177224 */ /* 0x000fe400078e001c */
[----:B------:R-:W-:Y:S02]  /*0a60*/  IMAD R14, R14, R29, R22 ;  /* 0x0000001d0e0e7224 */ /* 0x000fe400078e0216 */
[----:B------:R-:W-:-:S07]  /*0a70*/  IMAD.MOV.U32 R22, RZ, RZ, R27 ;  /* 0x000000ffff167224 */ /* 0x000fce00078e001b */
.L_x_12:
[----:B------:R-:W-:Y:S05]  /*0a80*/  BSYNC.RECONVERGENT B1 ;  /* 0x0000000000017941 */ /* 0x000fea0003800200 */
.L_x_10:
[----:B------:R-:W3:Y:S01]  /*0a90*/  LDC.U8 R14, c[0x3][R14+0x1c] ;  /* 0x00c007000e0e7b82 */ /* 0x000ee20000000000 */
[----:B------:R-:W-:Y:S01]  /*0aa0*/  LOP3.LUT R13, R23, R33, RZ, 0xfc, !PT ;  /* 0x00000021170d7212 */ /* 0x000fe200078efcff */
[----:B------:R-:W-:Y:S03]  /*0ab0*/  BSSY.RECONVERGENT B1, `(.L_x_13) ;  /* 0x0000023000017945 */ /* 0x000fe60003800200 */
[----:B------:R-:W-:-:S13]  /*0ac0*/  ISETP.NE.U32.AND P0, PT, R13, RZ, PT ;  /* 0x000000ff0d00720c */ /* 0x000fda0003f05070 */
[----:B------:R-:W-:Y:S05]  /*0ad0*/  @P0 BRA `(.L_x_14) ;  /* 0x00000000005c0947 */ /* 0x000fea0003800000 */
[----:B------:R-:W4:Y:S01]  /*0ae0*/  I2F.U32.RP R23, R29 ;  /* 0x0000001d00177306 */ /* 0x000f220000209000 */
[----:B------:R-:W-:-:S07]  /*0af0*/  ISETP.NE.U32.AND P2, PT, R29, RZ, PT ;  /* 0x000000ff1d00720c */ /* 0x000fce0003f45070 */
[----:B----4-:R-:W4:Y:S02]  /*0b00*/  MUFU.RCP R23, R23 ;  /* 0x0000001700177308 */ /* 0x010f240000001000 */
[----:B----4-:R-:W-:Y:S02]  /*0b10*/  VIADD R27, R23, 0xffffffe ;  /* 0x0ffffffe171b7836 */ /* 0x010fe40000000000 */
[----:B------:R-:W-:-:S04]  /*0b20*/  IMAD.MOV.U32 R23, RZ, RZ, RZ ;  /* 0x000000ffff177224 */ /* 0x000fc800078e00ff */
[----:B------:R-:W4:Y:S02]  /*0b30*/  F2I.FTZ.U32.TRUNC.NTZ R27, R27 ;  /* 0x0000001b001b7305 */ /* 0x000f24000021f000 */
[----:B----4-:R-:W-:-:S04]  /*0b40*/  IMAD.MOV R26, RZ, RZ, -R27 ;  /* 0x000000ffff1a7224 */ /* 0x010fc800078e0a1b */
[----:B------:R-:W-:Y:S02]  /*0b50*/  IMAD R13, R26, R29, RZ ;  /* 0x0000001d1a0d7224 */ /* 0x000fe400078e02ff */
[----:B------:R-:W-:-:S04]  /*0b60*/  IMAD.MOV.U32 R26, RZ, RZ, RZ ;  /* 0x000000ffff1a7224 */ /* 0x000fc800078e00ff */
        /* <DEDUP_REMOVED lines=14> */
.L_x_14:
[----:B------:R-:W-:Y:S01]  /*0c50*/  IMAD.MOV.U32 R28, RZ, RZ, R22 ;  /* 0x000000ffff1c7224 */ /* 0x000fe200078e0016 */
[----:B------:R-:W-:Y:S01]  /*0c60*/  MOV R26, 0xc90 ;  /* 0x00000c90001a7802 */ /* 0x000fe20000000f00 */
[----:B------:R-:W-:-:S07]  /*0c70*/  IMAD.MOV.U32 R31, RZ, RZ, R23 ;  /* 0x000000ffff1f7224 */ /* 0x000fce00078e0017 */
[----:B0123--:R-:W-:Y:S05]  /*0c80*/  CALL.REL.NOINC `($__internal_0_$__cuda_sm20_div_u64) ;  /* 0x00000048003c7944 */ /* 0x00ffea0003c00000 */
[----:B------:R-:W-:Y:S01]  /*0c90*/  IADD3 R30, PT, PT, -R27, RZ, RZ ;  /* 0x000000ff1b1e7210 */ /* 0x000fe20007ffe1ff */
[----:B------:R-:W-:Y:S02]  /*0ca0*/  IMAD.U32 R29, RZ, RZ, UR13 ;  /* 0x0000000dff1d7e24 */ /* 0x000fe4000f8e00ff */
[----:B------:R-:W-:Y:S02]  /*0cb0*/  IMAD.MOV.U32 R23, RZ, RZ, R28 ;  /* 0x000000ffff177224 */ /* 0x000fe400078e001c */
[----:B------:R-:W-:Y:S02]  /*0cc0*/  IMAD R30, R30, R29, R22 ;  /* 0x0000001d1e1e7224 */ /* 0x000fe400078e0216 */
[----:B------:R-:W-:-:S07]  /*0cd0*/  IMAD.MOV.U32 R22, RZ, RZ, R27 ;  /* 0x000000ffff167224 */ /* 0x000fce00078e001b */
.L_x_15:
[----:B------:R-:W-:Y:S05]  /*0ce0*/  BSYNC.RECONVERGENT B1 ;  /* 0x0000000000017941 */ /* 0x000fea0003800200 */
.L_x_13:
[----:B------:R4:W0:Y:S01]  /*0cf0*/  LDC.U8 R13, c[0x3][R30+0x1c] ;  /* 0x00c007001e0d7b82 */ /* 0x0008220000000000 */
[----:B------:R-:W-:Y:S01]  /*0d00*/  LOP3.LUT R26, R23, R33, RZ, 0xfc, !PT ;  /* 0x00000021171a7212 */ /* 0x000fe200078efcff */
[----:B------:R-:W-:Y:S03]  /*0d10*/  BSSY.RECONVERGENT B1, `(.L_x_16) ;  /* 0x0000023000017945 */ /* 0x000fe60003800200 */
[----:B------:R-:W-:-:S13]  /*0d20*/  ISETP.NE.U32.AND P0, PT, R26, RZ, PT ;  /* 0x000000ff1a00720c */ /* 0x000fda0003f05070 */
[----:B----4-:R-:W-:Y:S05]  /*0d30*/  @P0 BRA `(.L_x_17) ;  /* 0x00000000005c0947 */ /* 0x010fea0003800000 */
        /* <DEDUP_REMOVED lines=23> */
.L_x_17:
[----:B------:R-:W-:Y:S01]  /*0eb0*/  IMAD.MOV.U32 R28, RZ, RZ, R22 ;  /* 0x000000ffff1c7224 */ /* 0x000fe200078e0016 */
[----:B------:R-:W-:Y:S01]  /*0ec0*/  MOV R26, 0xef0 ;  /* 0x00000ef0001a7802 */ /* 0x000fe20000000f00 */
[----:B------:R-:W-:-:S07]  /*0ed0*/  IMAD.MOV.U32 R31, RZ, RZ, R23 ;  /* 0x000000ffff1f7224 */ /* 0x000fce00078e0017 */
[----:B0123--:R-:W-:Y:S05]  /*0ee0*/  CALL.REL.NOINC `($__internal_0_$__cuda_sm20_div_u64) ;  /* 0x0000004400a47944 */ /* 0x00ffea0003c00000 */
[----:B------:R-:W-:Y:S01]  /*0ef0*/  IMAD.MOV R36, RZ, RZ, -R27 ;  /* 0x000000ffff247224 */ /* 0x000fe200078e0a1b */
[----:B------:R-:W-:Y:S01]  /*0f00*/  MOV R23, R28 ;  /* 0x0000001c00177202 */ /* 0x000fe20000000f00 */
[----:B------:R-:W-:-:S04]  /*0f10*/  IMAD.U32 R29, RZ, RZ, UR13 ;  /* 0x0000000dff1d7e24 */ /* 0x000fc8000f8e00ff */
[----:B------:R-:W-:Y:S02]  /*0f20*/  IMAD R36, R36, R29, R22 ;  /* 0x0000001d24247224 */ /* 0x000fe400078e0216 */
[----:B------:R-:W-:-:S07]  /*0f30*/  IMAD.MOV.U32 R22, RZ, RZ, R27 ;  /* 0x000000ffff167224 */ /* 0x000fce00078e001b */
.L_x_18:
[----:B------:R-:W-:Y:S05]  /*0f40*/  BSYNC.RECONVERGENT B1 ;  /* 0x0000000000017941 */ /* 0x000fea0003800200 */
.L_x_16:
[----:B------:R-:W4:Y:S01]  /*0f50*/  LDC.U8 R36, c[0x3][R36+0x1c] ;  /* 0x00c0070024247b82 */ /* 0x000f220000000000 */
[----:B------:R-:W-:Y:S01]  /*0f60*/  LOP3.LUT R26, R23, R33, RZ, 0xfc, !PT ;  /* 0x00000021171a7212 */ /* 0x000fe200078efcff */
[----:B------:R-:W-:Y:S03]  /*0f70*/  BSSY.RECONVERGENT B1, `(.L_x_19) ;  /* 0x0000023000017945 */ /* 0x000fe60003800200 */
[----:B------:R-:W-:-:S13]  /*0f80*/  ISETP.NE.U32.AND P0, PT, R26, RZ, PT ;  /* 0x000000ff1a00720c */ /* 0x000fda0003f05070 */
[----:B------:R-:W-:Y:S05]  /*0f90*/  @P0 BRA `(.L_x_20) ;  /* 0x00000000005c0947 */ /* 0x000fea0003800000 */
[----:B------:R-:W5:Y:S01]  /*0fa0*/  I2F.U32.RP R23, R29 ;  /* 0x0000001d00177306 */ /* 0x000f620000209000 */
[----:B------:R-:W-:-:S07]  /*0fb0*/  ISETP.NE.U32.AND P2, PT, R29, RZ, PT ;  /* 0x000000ff1d00720c */ /* 0x000fce0003f45070 */
[----:B-----5:R-:W5:Y:S02]  /*0fc0*/  MUFU.RCP R23, R23 ;  /* 0x0000001700177308 */ /* 0x020f640000001000 */
[----:B-----5:R-:W-:Y:S02]  /*0fd0*/  VIADD R27, R23, 0xffffffe ;  /* 0x0ffffffe171b7836 */ /* 0x020fe40000000000 */
[----:B------:R-:W-:-:S04]  /*0fe0*/  IMAD.MOV.U32 R23, RZ, RZ, RZ ;  /* 0x000000ffff177224 */ /* 0x000fc800078e00ff */
[----:B------:R-:W5:Y:S02]  /*0ff0*/  F2I.FTZ.U32.TRUNC.NTZ R27, R27 ;  /* 0x0000001b001b7305 */ /* 0x000f64000021f000 */
[----:B-----5:R-:W-:-:S04]  /*1000*/  IMAD.MOV R26, RZ, RZ, -R27 ;  /* 0x000000ffff1a7224 */ /* 0x020fc800078e0a1b */
        /* <DEDUP_REMOVED lines=16> */
.L_x_20:
[----:B------:R-:W-:Y:S01]  /*1110*/  IMAD.MOV.U32 R28, RZ, RZ, R22 ;  /* 0x000000ffff1c7224 */ /* 0x000fe200078e0016 */
[----:B------:R-:W-:Y:S01]  /*1120*/  MOV R26, 0x1150 ;  /* 0x00001150001a7802 */ /* 0x000fe20000000f00 */
[----:B------:R-:W-:-:S07]  /*1130*/  IMAD.MOV.U32 R31, RZ, RZ, R23 ;  /* 0x000000ffff1f7224 */ /* 0x000fce00078e0017 */
[----:B01234-:R-:W-:Y:S05]  /*1140*/  CALL.REL.NOINC `($__internal_0_$__cuda_sm20_div_u64) ;  /* 0x00000044000c7944 */ /* 0x01ffea0003c00000 */
[--C-:B------:R-:W-:Y:S02]  /*1150*/  IMAD.MOV R37, RZ, RZ, -R27.reuse ;  /* 0x000000ffff257224 */ /* 0x100fe400078e0a1b */
[----:B------:R-:W-:Y:S02]  /*1160*/  IMAD.U32 R29, RZ, RZ, UR13 ;  /* 0x0000000dff1d7e24 */ /* 0x000fe4000f8e00ff */
[----:B------:R-:W-:Y:S02]  /*1170*/  IMAD.MOV.U32 R23, RZ, RZ, R28 ;  /* 0x000000ffff177224 */ /* 0x000fe400078e001c */
[----:B------:R-:W-:Y:S02]  /*1180*/  IMAD R37, R37, R29, R22 ;  /* 0x0000001d25257224 */ /* 0x000fe400078e0216 */
[----:B------:R-:W-:-:S07]  /*1190*/  IMAD.MOV.U32 R22, RZ, RZ, R27 ;  /* 0x000000ffff167224 */ /* 0x000fce00078e001b */
.L_x_21:
[----:B------:R-:W-:Y:S05]  /*11a0*/  BSYNC.RECONVERGENT B1 ;  /* 0x0000000000017941 */ /* 0x000fea0003800200 */
.L_x_19:
[----:B------:R-:W0:Y:S01]  /*11b0*/  LDC.U8 R37, c[0x3][R37+0x1c] ;  /* 0x00c0070025257b82 */ /* 0x000e220000000000 */
        /* <DEDUP_REMOVED lines=12> */
[----:B------:R-:W-:-:S05]  /*1280*/  HFMA2 R26, -RZ, RZ, 0, 0 ;  /* 0x00000000ff1a7431 */ /* 0x000fca00000001ff */
        /* <DEDUP_REMOVED lines=14> */
.L_x_23:
        /* <DEDUP_REMOVED lines=9> */
.L_x_24:
[----:B------:R-:W-:Y:S05]  /*1400*/  BSYNC.RECONVERGENT B1 ;  /* 0x0000000000017941 */ /* 0x000fea0003800200 */
.L_x_22:
        /* <DEDUP_REMOVED lines=27> */
.L_x_26:
[----:B------:R-:W-:Y:S01]  /*15c0*/  IMAD.MOV.U32 R28, RZ, RZ, R22 ;  /* 0x000000ffff1c7224 */ /* 0x000fe200078e0016 */
[----:B------:R-:W-:Y:S01]  /*15d0*/  MOV R26, 0x1600 ;  /* 0x00001600001a7802 */ /* 0x000fe20000000f00 */
[----:B------:R-:W-:-:S07]  /*15e0*/  IMAD.MOV.U32 R31, RZ, RZ, R23 ;  /* 0x000000ffff1f7224 */ /* 0x000fce00078e0017 */
[----:B01234-:R-:W-:Y:S05]  /*15f0*/  CALL.REL.NOINC `($__internal_0_$__cuda_sm20_div_u64) ;  /* 0x0000003c00e07944 */ /* 0x01ffea0003c00000 */
[--C-:B------:R-:W-:Y:S02]  /*1600*/  IMAD.MOV R29, RZ, RZ, -R27.reuse ;  /* 0x000000ffff1d7224 */ /* 0x100fe400078e0a1b */
[----:B------:R-:W-:Y:S02]  /*1610*/  IMAD.MOV.U32 R23, RZ, RZ, R27 ;  /* 0x000000ffff177224 */ /* 0x000fe400078e001b */
[----:B------:R-:W-:-:S07]  /*1620*/  IMAD R22, R29, UR13, R22 ;  /* 0x0000000d1d167c24 */ /* 0x000fce000f8e0216 */
.L_x_27:
[----:B------:R-:W-:Y:S05]  /*1630*/  BSYNC.RECONVERGENT B1 ;  /* 0x0000000000017941 */ /* 0x000fea0003800200 */
.L_x_25:
[----:B------:R-:W5:Y:S01]  /*1640*/  LDC.U8 R27, c[0x3][R22+0x1c] ;  /* 0x00c00700161b7b82 */ /* 0x000f620000000000 */
[----:B------:R-:W-:Y:S01]  /*1650*/  VIADD R19, R19, 0x8 ;  /* 0x0000000813137836 */ /* 0x000fe20000000000 */
[----:B0--3--:R-:W-:Y:S02]  /*1660*/  PRMT R14, R14, 0x3340, R13 ;  /* 0x000033400e0e7816 */ /* 0x009fe4000000000d */
[----:B-12---:R-:W-:Y:S02]  /*1670*/  PRMT R15, R20, 0x3340, R15 ;  /* 0x00003340140f7816 */ /* 0x006fe4000000000f */
[----:B------:R-:W-:Y:S02]  /*1680*/  ISETP.NE.AND P0, PT, R19, RZ, PT ;  /* 0x000000ff1300720c */ /* 0x000fe40003f05270 */
[----:B----4-:R-:W-:Y:S02]  /*1690*/  PRMT R36, R36, 0x3340, R37 ;  /* 0x0000334024247816 */ /* 0x010fe40000000025 */
[----:B------:R-:W-:-:S02]  /*16a0*/  PRMT R14, R15, 0x5410, R14 ;  /* 0x000054100f0e7816 */ /* 0x000fc4000000000e */
[----:B-----5:R-:W-:-:S04]  /*16b0*/  PRMT R27, R38, 0x3340, R27 ;  /* 0x00003340261b7816 */ /* 0x020fc8000000001b */
[----:B------:R-:W-:-:S05]  /*16c0*/  PRMT R15, R36, 0x5410, R27 ;  /* 0x00005410240f7816 */ /* 0x000fca000000001b */
[----:B------:R0:W-:Y:S02]  /*16d0*/  STL.64 [R24], R14 ;  /* 0x0000000e18007387 */ /* 0x0001e40000100a00 */
[----:B0-----:R-:W-:Y:S01]  /*16e0*/  VIADD R24, R24, 0x8 ;  /* 0x0000000818187836 */ /* 0x001fe20000000000 */
[----:B------:R-:W-:Y:S06]  /*16f0*/  @P0 BRA `(.L_x_28) ;  /* 0xffffffec00240947 */ /* 0x000fec000383ffff */
.L_x_3:
[----:B------:R-:W-:-:S13]  /*1700*/  ISETP.NE.AND P0, PT, R17, RZ, PT ;  /* 0x000000ff1100720c */ /* 0x000fda0003f05270 */
[----:B------:R-:W-:Y:S05]  /*1710*/  @!P0 BRA `(.L_x_2) ;  /* 0x0000001000648947 */ /* 0x000fea0003800000 */
[----:B------:R-:W-:-:S05]  /*1720*/  VIADD R13, R17, 0xffffffff ;  /* 0xffffffff110d7836 */ /* 0x000fca0000000000 */
[----:B------:R-:W-:-:S13]  /*1730*/  ISETP.GE.U32.AND P0, PT, R13, 0x3, PT ;  /* 0x000000030d00780c */ /* 0x000fda0003f06070 */
[----:B------:R-:W-:Y:S05]  /*1740*/  @!P0 BRA `(.L_x_29) ;  /* 0x0000000800808947 */ /* 0x000fea0003800000 */
[----:B------:R-:W-:Y:S01]  /*1750*/  LOP3.LUT R13, R28, R33, RZ, 0xfc, !PT ;  /* 0x000000211c0d7212 */ /* 0x000fe200078efcff */
[----:B------:R-:W-:Y:S03]  /*1760*/  BSSY.RECONVERGENT B1, `(.L_x_30) ;  /* 0x0000025000017945 */ /* 0x000fe60003800200 */
[----:B------:R-:W-:-:S13]  /*1770*/  ISETP.NE.U32.AND P0, PT, R13, RZ, PT ;  /* 0x000000ff0d00720c */ /* 0x000fda0003f05070 */
[----:B------:R-:W-:Y:S05]  /*1780*/  @P0 BRA `(.L_x_31) ;  /* 0x0000000000600947 */ /* 0x000fea0003800000 */
[----:B------:R-:W1:Y:S02]  /*1790*/  LDCU UR4, c[0x0][0x380] ;  /* 0x00007000ff0477ac */ /* 0x000e640008000800 */
[----:B-1----:R-:W-:-:S04]  /*17a0*/  IMAD.U32 R19, RZ, RZ, UR4 ;  /* 0x00000004ff137e24 */ /* 0x002fc8000f8e00ff */
[----:B------:R-:W1:Y:S01]  /*17b0*/  I2F.U32.RP R13, R19 ;  /* 0x00000013000d7306 */ /* 0x000e620000209000 */
[----:B------:R-:W-:-:S07]  /*17c0*/  ISETP.NE.U32.AND P2, PT, R19, RZ, PT ;  /* 0x000000ff1300720c */ /* 0x000fce0003f45070 */
[----:B-1----:R-:W1:Y:S02]  /*17d0*/  MUFU.RCP R13, R13 ;  /* 0x0000000d000d7308 */ /* 0x002e640000001000 */
[----:B-1----:R-:W-:-:S06]  /*17e0*/  VIADD R15, R13, 0xffffffe ;  /* 0x0ffffffe0d0f7836 */ /* 0x002fcc0000000000 */
[----:B------:R-:W1:Y:S02]  /*17f0*/  F2I.FTZ.U32.TRUNC.NTZ R15, R15 ;  /* 0x0000000f000f7305 */ /* 0x000e64000021f000 */
[----:B-1----:R-:W-:-:S04]  /*1800*/  IMAD R14, R15, R19, RZ ;  /* 0x000000130f0e7224 */ /* 0x002fc800078e02ff */
[----:B------:R-:W-:Y:S02]  /*1810*/  IMAD.MOV R27, RZ, RZ, -R14 ;  /* 0x000000ffff1b7224 */ /* 0x000fe400078e0a0e */
[----:B------:R-:W-:-:S04]  /*1820*/  IMAD.MOV.U32 R14, RZ, RZ, RZ ;  /* 0x000000ffff0e7224 */ /* 0x000fc800078e00ff */
        /* <DEDUP_REMOVED lines=10> */
[----:B------:R-:W-:-:S04]  /*18d0*/  @!P2 LOP3.LUT R14, RZ, R19, RZ, 0x33, !PT ;  /* 0x00000013ff0ea212 */ /* 0x000fc800078e33ff */
[----:B------:R-:W-:-:S05]  /*18e0*/  IADD3 R20, PT, PT, -R14, RZ, RZ ;  /* 0x000000ff0e147210 */ /* 0x000fca0007ffe1ff */
[----:B------:R-:W-:Y:S01]  /*18f0*/  IMAD R20, R19, R20, R23 ;  /* 0x0000001413147224 */ /* 0x000fe200078e0217 */
[----:B------:R-:W-:Y:S06]  /*1900*/  BRA `(.L_x_32) ;  /* 0x0000000000287947 */ /* 0x000fec0003800000 */
.L_x_31:
[----:B------:R-:W-:Y:S01]  /*1910*/  IMAD.MOV.U32 R31, RZ, RZ, R28 ;  /* 0x000000ffff1f7224 */ /* 0x000fe200078e001c */
[----:B------:R-:W-:Y:S01]  /*1920*/  MOV R26, 0x1950 ;  /* 0x00001950001a7802 */ /* 0x000fe20000000f00 */
[----:B------:R-:W-:-:S07]  /*1930*/  IMAD.MOV.U32 R28, RZ, RZ, R23 ;  /* 0x000000ffff1c7224 */ /* 0x000fce00078e0017 */
[----:B0-----:R-:W-:Y:S05]  /*1940*/  CALL.REL.NOINC `($__internal_0_$__cuda_sm20_div_u64) ;  /* 0x0000003c000c7944 */ /* 0x001fea0003c00000 */
[----:B------:R-:W0:Y:S01]  /*1950*/  LDCU UR4, c[0x0][0x380] ;  /* 0x00007000ff0477ac */ /* 0x000e220008000800 */
[--C-:B------:R-:W-:Y:S02]  /*1960*/  IMAD.MOV R20, RZ, RZ, -R27.reuse ;  /* 0x000000ffff147224 */ /* 0x100fe400078e0a1b */
[----:B------:R-:W-:Y:S02]  /*1970*/  IMAD.MOV.U32 R14, RZ, RZ, R27 ;  /* 0x000000ffff0e7224 */ /* 0x000fe400078e001b */
[----:B------:R-:W-:Y:S02]  /*1980*/  IMAD.MOV.U32 R15, RZ, RZ, R28 ;  /* 0x000000ffff0f7224 */ /* 0x000fe400078e001c */
[----:B0-----:R-:W-:-:S04]  /*1990*/  IMAD.U32 R19, RZ, RZ, UR4 ;  /* 0x00000004ff137e24 */ /* 0x001fc8000f8e00ff */
[----:B------:R-:W-:-:S07]  /*19a0*/  IMAD R20, R20, R19, R23 ;  /* 0x0000001314147224 */ /* 0x000fce00078e0217 */
.L_x_32:
[----:B------:R-:W-:Y:S05]  /*19b0*/  BSYNC.RECONVERGENT B1 ;  /* 0x0000000000017941 */ /* 0x000fea0003800200 */
.L_x_30:
[----:B------:R-:W1:Y:S01]  /*19c0*/  LDC.U8 R20, c[0x3][R20+0x1c] ;  /* 0x00c0070014147b82 */ /* 0x000e620000000000 */
[----:B------:R-:W-:Y:S01]  /*19d0*/  IMAD.IADD R13, R1, 0x1, R25 ;  /* 0x00000001010d7824 */ /* 0x000fe200078e0219 */
[----:B------:R-:W-:Y:S01]  /*19e0*/  LOP3.LUT R22, R15, R33, RZ, 0xfc, !PT ;  /* 0x000000210f167212 */ /* 0x000fe200078efcff */
[----:B------:R-:W-:Y:S03]  /*19f0*/  BSSY.RECONVERGENT B1, `(.L_x_33) ;  /* 0x0000025000017945 */ /* 0x000fe60003800200 */
[----:B------:R-:W-:Y:S01]  /*1a00*/  ISETP.NE.U32.AND P0, PT, R22, RZ, PT ;  /* 0x000000ff1600720c */ /* 0x000fe20003f05070 */
[----:B-1----:R1:W-:-:S12]  /*1a10*/  STL.U8 [R13+0x80], R20 ;  /* 0x000080140d007387 */ /* 0x0023d80000100000 */
[----:B------:R-:W-:Y:S05]  /*1a20*/  @P0 BRA `(.L_x_34) ;  /* 0x00000000005c0947 */ /* 0x000fea0003800000 */
[----:B------:R-:W2:Y:S01]  /*1a30*/  I2F.U32.RP R15, R19 ;  /* 0x00000013000f7306 */ /* 0x000ea20000209000 */
[----:B------:R-:W-:Y:S01]  /*1a40*/  IMAD.MOV.U32 R22, RZ, RZ, RZ ;  /* 0x000000ffff167224 */ /* 0x000fe200078e00ff */
[----:B------:R-:W-:-:S06]  /*1a50*/  ISETP.NE.U32.AND P2, PT, R19, RZ, PT ;  /* 0x000000ff1300720c */ /* 0x000fcc0003f45070 */
[----:B--2---:R-:W2:Y:S02]  /*1a60*/  MUFU.RCP R15, R15 ;  /* 0x0000000f000f7308 */ /* 0x004ea40000001000 */
[----:B--2---:R-:W-:Y:S02]  /*1a70*/  VIADD R23, R15, 0xffffffe ;  /* 0x0ffffffe0f177836 */ /* 0x004fe40000000000 */
[----:B------:R-:W-:-:S04]  /*1a80*/  IMAD.MOV.U32 R15, RZ, RZ, RZ ;  /* 0x000000ffff0f7224 */ /* 0x000fc800078e00ff */
[----:B------:R-:W1:Y:S02]  /*1a90*/  F2I.FTZ.U32.TRUNC.NTZ R23, R23 ;  /* 0x0000001700177305 */ /* 0x000e64000021f000 */
[----:B-1----:R-:W-:-:S04]  /*1aa0*/  IMAD.MOV R20, RZ, RZ, -R23 ;  /* 0x000000ffff147224 */ /* 0x002fc800078e0a17 */
        /* <DEDUP_REMOVED lines=15> */
.L_x_34:
[----:B------:R-:W-:Y:S01]  /*1ba0*/  MOV R28, R14 ;  /* 0x0000000e001c7202 */ /* 0x000fe20000000f00 */
[----:B------:R-:W-:Y:S01]  /*1bb0*/  IMAD.MOV.U32 R31, RZ, RZ, R15 ;  /* 0x000000ffff1f7224 */ /* 0x000fe200078e000f */
[----:B------:R-:W-:-:S07]  /*1bc0*/  MOV R26, 0x1be0 ;  /* 0x00001be0001a7802 */ /* 0x000fce0000000f00 */
[----:B01----:R-:W-:Y:S05]  /*1bd0*/  CALL.REL.NOINC `($__internal_0_$__cuda_sm20_div_u64) ;  /* 0x0000003800687944 */ /* 0x003fea0003c00000 */
[----:B------:R-:W0:Y:S01]  /*1be0*/  LDCU UR4, c[0x0][0x380] ;  /* 0x00007000ff0477ac */ /* 0x000e220008000800 */
[----:B------:R-:W-:Y:S02]  /*1bf0*/  IMAD.MOV R23, RZ, RZ, -R27 ;  /* 0x000000ffff177224 */ /* 0x000fe400078e0a1b */
[----:B------:R-:W-:Y:S02]  /*1c00*/  IMAD.MOV.U32 R15, RZ, RZ, R28 ;  /* 0x000000ffff0f7224 */ /* 0x000fe400078e001c */
[----:B0-----:R-:W-:-:S04]  /*1c10*/  IMAD.U32 R19, RZ, RZ, UR4 ;  /* 0x00000004ff137e24 */ /* 0x001fc8000f8e00ff */
[----:B------:R-:W-:Y:S02]  /*1c20*/  IMAD R23, R23, R19, R14 ;  /* 0x0000001317177224 */ /* 0x000fe400078e020e */
[----:B------:R-:W-:-:S07]  /*1c30*/  IMAD.MOV.U32 R14, RZ, RZ, R27 ;  /* 0x000000ffff0e7224 */ /* 0x000fce00078e001b */
.L_x_35:
[----:B------:R-:W-:Y:S05]  /*1c40*/  BSYNC.RECONVERGENT B1 ;  /* 0x0000000000017941 */ /* 0x000fea0003800200 */
.L_x_33:
[----:B------:R-:W1:Y:S01]  /*1c50*/  LDC.U8 R20, c[0x3][R23+0x1c] ;  /* 0x00c0070017147b82 */ /* 0x000e620000000000 */
        /* <DEDUP_REMOVED lines=28> */
.L_x_37:
[----:B------:R-:W-:Y:S01]  /*1e20*/  IMAD.MOV.U32 R28, RZ, RZ, R14 ;  /* 0x000000ffff1c7224 */ /* 0x000fe200078e000e */
[----:B------:R-:W-:Y:S01]  /*1e30*/  MOV R26, 0x1e60 ;  /* 0x00001e60001a7802 */ /* 0x000fe20000000f00 */
[----:B------:R-:W-:-:S07]  /*1e40*/  IMAD.MOV.U32 R31, RZ, RZ, R15 ;  /* 0x000000ffff1f7224 */ /* 0x000fce00078e000f */
[----:B01----:R-:W-:Y:S05]  /*1e50*/  CALL.REL.NOINC `($__internal_0_$__cuda_sm20_div_u64) ;  /* 0x0000003400c87944 */ /* 0x003fea0003c00000 */
[----:B------:R-:W0:Y:S01]  /*1e60*/  LDCU UR4, c[0x0][0x380] ;  /* 0x00007000ff0477ac */ /* 0x000e220008000800 */
[----:B------:R-:W-:Y:S02]  /*1e70*/  IMAD.MOV R23, RZ, RZ, -R27 ;  /* 0x000000ffff177224 */ /* 0x000fe400078e0a1b */
[----:B------:R-:W-:Y:S01]  /*1e80*/  IMAD.MOV.U32 R15, RZ, RZ, R28 ;  /* 0x000000ffff0f7224 */ /* 0x000fe200078e001c */
[----:B0-----:R-:W-:-:S05]  /*1e90*/  MOV R19, UR4 ;  /* 0x0000000400137c02 */ /* 0x001fca0008000f00 */
[----:B------:R-:W-:Y:S02]  /*1ea0*/  IMAD R23, R23, R19, R14 ;  /* 0x0000001317177224 */ /* 0x000fe400078e020e */
[----:B------:R-:W-:-:S07]  /*1eb0*/  IMAD.MOV.U32 R14, RZ, RZ, R27 ;  /* 0x000000ffff0e7224 */ /* 0x000fce00078e001b */
.L_x_38:
[----:B------:R-:W-:Y:S05]  /*1ec0*/  BSYNC.RECONVERGENT B1 ;  /* 0x0000000000017941 */ /* 0x000fea0003800200 */
.L_x_36:
[----:B------:R-:W1:Y:S01]  /*1ed0*/  LDC.U8 R20, c[0x3][R23+0x1c] ;  /* 0x00c0070017147b82 */ /* 0x000e620000000000 */
[----:B------:R-:W-:Y:S01]  /*1ee0*/  LOP3.LUT R22, R15, R33, RZ, 0xfc, !PT ;  /* 0x000000210f167212 */ /* 0x000fe200078efcff */
[----:B------:R-:W-:Y:S03]  /*1ef0*/  BSSY.RECONVERGENT B1, `(.L_x_39) ;  /* 0x0000022000017945 */ /* 0x000fe60003800200 */
[----:B------:R-:W-:Y:S01]  /*1f00*/  ISETP.NE.U32.AND P0, PT, R22, RZ, PT ;  /* 0x000000ff1600720c */ /* 0x000fe20003f05070 */
[----:B-1----:R1:W-:-:S12]  /*1f10*/  STL.U8 [R13+0x82], R20 ;  /* 0x000082140d007387 */ /* 0x0023d80000100000 */
[----:B------:R-:W-:Y:S05]  /*1f20*/  @P0 BRA `(.L_x_40) ;  /* 0x0000000000580947 */ /* 0x000fea0003800000 */
[----:B------:R-:W2:Y:S01]  /*1f30*/  I2F.U32.RP R15, R19 ;  /* 0x00000013000f7306 */ /* 0x000ea20000209000 */
[----:B------:R-:W-:Y:S01]  /*1f40*/  ISETP.NE.U32.AND P2, PT, R19, RZ, PT ;  /* 0x000000ff1300720c */ /* 0x000fe20003f45070 */
[----:B------:R-:W-:-:S06]  /*1f50*/  IMAD.MOV.U32 R28, RZ, RZ, RZ ;  /* 0x000000ffff1c7224 */ /* 0x000fcc00078e00ff */
[----:B--2---:R-:W2:Y:S02]  /*1f60*/  MUFU.RCP R15, R15 ;  /* 0x0000000f000f7308 */ /* 0x004ea40000001000 */
[----:B--2---:R-:W-:-:S06]  /*1f70*/  VIADD R22, R15, 0xffffffe ;  /* 0x0ffffffe0f167836 */ /* 0x004fcc0000000000 */
[----:B------:R2:W1:Y:S02]  /*1f80*/  F2I.FTZ.U32.TRUNC.NTZ R23, R22 ;  /* 0x0000001600177305 */ /* 0x000464000021f000 */
[----:B--2---:R-:W-:Y:S02]  /*1f90*/  IMAD.MOV.U32 R22, RZ, RZ, RZ ;  /* 0x000000ffff167224 */ /* 0x004fe400078e00ff */
        /* <DEDUP_REMOVED lines=15> */
.L_x_40:
[----:B------:R-:W-:Y:S01]  /*2090*/  IMAD.MOV.U32 R28, RZ, RZ, R14 ;  /* 0x000000ffff1c7224 */ /* 0x000fe200078e000e */
[----:B------:R-:W-:Y:S01]  /*20a0*/  MOV R26, 0x20d0 ;  /* 0x000020d0001a7802 */ /* 0x000fe20000000f00 */
[----:B------:R-:W-:-:S07]  /*20b0*/  IMAD.MOV.U32 R31, RZ, RZ, R15 ;  /* 0x000000ffff1f7224 */ /* 0x000fce00078e000f */
[----:B01----:R-:W-:Y:S05]  /*20c0*/  CALL.REL.NOINC `($__internal_0_$__cuda_sm20_div_u64) ;  /* 0x00000034002c7944 */ /* 0x003fea0003c00000 */
[----:B------:R-:W0:Y:S01]  /*20d0*/  LDCU UR4, c[0x0][0x380] ;  /* 0x00007000ff0477ac */ /* 0x000e220008000800 */
[--C-:B------:R-:W-:Y:S02]  /*20e0*/  IMAD.MOV R15, RZ, RZ, -R27.reuse ;  /* 0x000000ffff0f7224 */ /* 0x100fe400078e0a1b */
[----:B------:R-:W-:Y:S02]  /*20f0*/  IMAD.MOV.U32 R23, RZ, RZ, R27 ;  /* 0x000000ffff177224 */ /* 0x000fe400078e001b */
[----:B0-----:R-:W-:-:S07]  /*2100*/  IMAD R14, R15, UR4, R14 ;  /* 0x000000040f0e7c24 */ /* 0x001fce000f8e020e */
.L_x_41:
[----:B------:R-:W-:Y:S05]  /*2110*/  BSYNC.RECONVERGENT B1 ;  /* 0x0000000000017941 */ /* 0x000fea0003800200 */
.L_x_39:
[----:B------:R-:W1:Y:S01]  /*2120*/  LDC.U8 R14, c[0x3][R14+0x1c] ;  /* 0x00c007000e0e7b82 */ /* 0x000e620000000000 */
[----:B------:R-:W-:Y:S01]  /*2130*/  VIADD R25, R25, 0x4 ;  /* 0x0000000419197836 */ /* 0x000fe20000000000 */
[----:B-1----:R1:W-:Y:S06]  /*2140*/  STL.U8 [R13+0x83], R14 ;  /* 0x0000830e0d007387 */ /* 0x0023ec0000100000 */
.L_x_29:
[----:B------:R-:W-:-:S13]  /*2150*/  ISETP.NE.AND P0, PT, R18, RZ, PT ;  /* 0x000000ff1200720c */ /* 0x000fda0003f05270 */
[----:B------:R-:W-:Y:S05]  /*2160*/  @!P0 BRA `(.L_x_2) ;  /* 0x0000000400d08947 */ /* 0x000fea0003800000 */
[----:B------:R-:W-:-:S13]  /*2170*/  ISETP.NE.AND P0, PT, R18, 0x1, PT ;  /* 0x000000011200780c */ /* 0x000fda0003f05270 */
[----:B------:R-:W-:Y:S05]  /*2180*/  @!P0 BRA `(.L_x_42) ;  /* 0x0000000400408947 */ /* 0x000fea0003800000 */
[----:B-1----:R-:W-:Y:S01]  /*2190*/  LOP3.LUT R13, R28, R33, RZ, 0xfc, !PT ;  /* 0x000000211c0d7212 */ /* 0x002fe200078efcff */
        /* <DEDUP_REMOVED lines=27> */
.L_x_44:
        /* <DEDUP_REMOVED lines=10> */
.L_x_45:
[----:B------:R-:W-:Y:S05]  /*23f0*/  BSYNC.RECONVERGENT B1 ;  /* 0x0000000000017941 */ /* 0x000fea0003800200 */
.L_x_43:
        /* <DEDUP_REMOVED lines=12> */
[----:B------:R2:W0:Y:S02]  /*24c0*/  F2I.FTZ.U32.TRUNC.NTZ R23, R22 ;  /* 0x0000001600177305 */ /* 0x000424000021f000 */
[----:B--2---:R-:W-:Y:S02]  /*24d0*/  IMAD.MOV.U32 R22, RZ, RZ, RZ ;  /* 0x000000ffff167224 */ /* 0x004fe400078e00ff */
[----:B0-----:R-:W-:-:S04]  /*24e0*/  IMAD.MOV R12, RZ, RZ, -R23 ;  /* 0x000000ffff0c7224 */ /* 0x001fc800078e0a17 */
[----:B------:R-:W-:-:S04]  /*24f0*/  IMAD R27, R12, R19, RZ ;  /* 0x000000130c1b7224 */ /* 0x000fc800078e02ff */
[----:B------:R-:W-:-:S06]  /*2500*/  IMAD.HI.U32 R23, R23, R27, R22 ;  /* 0x0000001b17177227 */ /* 0x000fcc00078e0016 */
[----:B------:R-:W-:-:S04]  /*2510*/  IMAD.HI.U32 R23, R23, R14, RZ ;  /* 0x0000000e17177227 */ /* 0x000fc800078e00ff */
[----:B------:R-:W-:-:S04]  /*2520*/  IMAD.MOV R12, RZ, RZ, -R23 ;  /* 0x000000ffff0c7224 */ /* 0x000fc800078e0a17 */
[----:B------:R-:W-:-:S05]  /*2530*/  IMAD R12, R19, R12, R14 ;  /* 0x0000000c130c7224 */ /* 0x000fca00078e020e */
[----:B------:R-:W-:-:S13]  /*2540*/  ISETP.GE.U32.AND P0, PT, R12, R19, PT ;  /* 0x000000130c00720c */ /* 0x000fda0003f06070 */
[----:B------:R-:W-:Y:S01]  /*2550*/  @P0 IADD3 R12, PT, PT, R12, -R19, RZ ;  /* 0x800000130c0c0210 */ /* 0x000fe20007ffe0ff */
[----:B------:R-:W-:-:S03]  /*2560*/  @P0 VIADD R23, R23, 0x1 ;  /* 0x0000000117170836 */ /* 0x000fc60000000000 */
[----:B------:R-:W-:-:S13]  /*2570*/  ISETP.GE.U32.AND P1, PT, R12, R19, PT ;  /* 0x000000130c00720c */ /* 0x000fda0003f26070 */
[----:B------:R-:W-:Y:S01]  /*2580*/  @P1 VIADD R23, R23, 0x1 ;  /* 0x0000000117171836 */ /* 0x000fe20000000000 */
[----:B------:R-:W-:-:S05]  /*2590*/  @!P2 LOP3.LUT R23, RZ, R19, RZ, 0x33, !PT ;  /* 0x00000013ff17a212 */ /* 0x000fca00078e33ff */
[----:B------:R-:W-:-:S04]  /*25a0*/  IMAD.MOV R12, RZ, RZ, -R23 ;  /* 0x000000ffff0c7224 */ /* 0x000fc800078e0a17 */
[----:B------:R-:W-:Y:S01]  /*25b0*/  IMAD R12, R19, R12, R14 ;  /* 0x0000000c130c7224 */ /* 0x000fe200078e020e */
[----:B------:R-:W-:Y:S06]  /*25c0*/  BRA `(.L_x_48) ;  /* 0x0000000000207947 */ /* 0x000fec0003800000 */
.L_x_47:
        /* <DEDUP_REMOVED lines=8> */
.L_x_48:
[----:B------:R-:W-:Y:S05]  /*2650*/  BSYNC.RECONVERGENT B1 ;  /* 0x0000000000017941 */ /* 0x000fea0003800200 */
.L_x_46:
[----:B------:R-:W0:Y:S01]  /*2660*/  LDC.U8 R12, c[0x3][R12+0x1c] ;  /* 0x00c007000c0c7b82 */ /* 0x000e220000000000 */
[----:B------:R-:W-:Y:S01]  /*2670*/  VIADD R25, R25, 0x2 ;  /* 0x0000000219197836 */ /* 0x000fe20000000000 */
[----:B0-----:R2:W-:Y:S06]  /*2680*/  STL.U8 [R13+0x81], R12 ;  /* 0x0000810c0d007387 */ /* 0x0015ec0000100000 */
.L_x_42:
[----:B------:R-:W3:Y:S02]  /*2690*/  LDCU UR4, c[0x0][0x384] ;  /* 0x00007080ff0477ac */ /* 0x000ee40008000800 */
[----:B---3--:R-:W-:-:S04]  /*26a0*/  ULOP3.LUT UR4, UR4, 0x1, URZ, 0xc0, !UPT ;  /* 0x0000000104047892 */ /* 0x008fc8000f8ec0ff */
[----:B------:R-:W-:-:S09]  /*26b0*/  UISETP.NE.U32.AND UP0, UPT, UR4, 0x1, UPT ;  /* 0x000000010400788c */ /* 0x000fd2000bf05070 */
[----:B------:R-:W-:Y:S05]  /*26c0*/  BRA.U UP0, `(.L_x_2) ;  /* 0x0000000100787547 */ /* 0x000fea000b800000 */
[----:B0-2---:R-:W-:Y:S01]  /*26d0*/  LOP3.LUT R12, R28, R33, RZ, 0xfc, !PT ;  /* 0x000000211c0c7212 */ /* 0x005fe200078efcff */
[----:B------:R-:W-:Y:S03]  /*26e0*/  BSSY.RECONVERGENT B1, `(.L_x_49) ;  /* 0x0000019000017945 */ /* 0x000fe60003800200 */
[----:B------:R-:W-:-:S13]  /*26f0*/  ISETP.NE.U32.AND P0, PT, R12, RZ, PT ;  /* 0x000000ff0c00720c */ /* 0x000fda0003f05070 */
[----:B------:R-:W-:Y:S05]  /*2700*/  @P0 BRA `(.L_x_50) ;  /* 0x00000000004c0947 */ /* 0x000fea0003800000 */
[----:B------:R-:W1:Y:S01]  /*2710*/  LDCU UR4, c[0x0][0x380] ;  /* 0x00007000ff0477ac */ /* 0x000e620008000800 */
[----:B------:R-:W-:Y:S01]  /*2720*/  IMAD.MOV.U32 R12, RZ, RZ, RZ ;  /* 0x000000ffff0c7224 */ /* 0x000fe200078e00ff */
[----:B-1----:R-:W0:Y:S01]  /*2730*/  I2F.U32.RP R14, UR4 ;  /* 0x00000004000e7d06 */ /* 0x002e220008209000 */
[----:B------:R-:W-:-:S07]  /*2740*/  ISETP.NE.U32.AND P1, PT, RZ, UR4, PT ;  /* 0x00000004ff007c0c */ /* 0x000fce000bf25070 */
[----:B0-----:R-:W0:Y:S02]  /*2750*/  MUFU.RCP R14, R14 ;  /* 0x0000000e000e7308 */ /* 0x001e240000001000 */
[----:B0-----:R-:W-:-:S06]  /*2760*/  VIADD R13, R14, 0xffffffe ;  /* 0x0ffffffe0e0d7836 */ /* 0x001fcc0000000000 */
[----:B------:R-:W0:Y:S02]  /*2770*/  F2I.FTZ.U32.TRUNC.NTZ R13, R13 ;  /* 0x0000000d000d7305 */ /* 0x000e24000021f000 */
[----:B0-----:R-:W-:-:S04]  /*2780*/  IMAD.MOV R15, RZ, RZ, -R13 ;  /* 0x000000ffff0f7224 */ /* 0x001fc800078e0a0d */
[----:B------:R-:W-:-:S04]  /*2790*/  IMAD R15, R15, UR4, RZ ;  /* 0x000000040f0f7c24 */ /* 0x000fc8000f8e02ff */
[----:B------:R-:W-:-:S06]  /*27a0*/  IMAD.HI.U32 R12, R13, R15, R12 ;  /* 0x0000000f0d0c7227 */ /* 0x000fcc00078e000c */
[----:B------:R-:W-:-:S04]  /*27b0*/  IMAD.HI.U32 R12, R12, R23, RZ ;  /* 0x000000170c0c7227 */ /* 0x000fc800078e00ff */
[----:B------:R-:W-:-:S04]  /*27c0*/  IMAD.MOV R12, RZ, RZ, -R12 ;  /* 0x000000ffff0c7224 */ /* 0x000fc800078e0a0c */
[----:B------:R-:W-:-:S05]  /*27d0*/  IMAD R12, R12, UR4, R23 ;  /* 0x000000040c0c7c24 */ /* 0x000fca000f8e0217 */
[----:B------:R-:W-:-:S13]  /*27e0*/  ISETP.GE.U32.AND P0, PT, R12, UR4, PT ;  /* 0x000000040c007c0c */ /* 0x000fda000bf06070 */
[----:B------:R-:W-:-:S05]  /*27f0*/  @P0 VIADD R12, R12, -UR4 ;  /* 0x800000040c0c0c36 */ /* 0x000fca0008000000 */
[----:B------:R-:W-:-:S13]  /*2800*/  ISETP.GE.U32.AND P0, PT, R12, UR4, PT ;  /* 0x000000040c007c0c */ /* 0x000fda000bf06070 */
[----:B------:R-:W-:Y:S01]  /*2810*/  @P0 VIADD R12, R12, -UR4 ;  /* 0x800000040c0c0c36 */ /* 0x000fe20008000000 */
[----:B------:R-:W-:Y:S01]  /*2820*/  @!P1 LOP3.LUT R12, RZ, UR4, RZ, 0x33, !PT ;  /* 0x00000004ff0c9c12 */ /* 0x000fe2000f8e33ff */
[----:B------:R-:W-:Y:S06]  /*2830*/  BRA `(.L_x_51) ;  /* 0x00000000000c7947 */ /* 0x000fec0003800000 */
.L_x_50:
[----:B-1----:R-:W-:-:S07]  /*2840*/  MOV R20, 0x2860 ;  /* 0x0000286000147802 */ /* 0x002fce0000000f00 */
[----:B------:R-:W-:Y:S05]  /*2850*/  CALL.REL.NOINC `($__internal_1_$__cuda_sm20_rem_u64) ;  /* 0x0000003000607944 */ /* 0x000fea0003c00000 */
[----:B------:R-:W-:-:S07]  /*2860*/  IMAD.MOV.U32 R12, RZ, RZ, R14 ;  /* 0x000000ffff0c7224 */ /* 0x000fce00078e000e */
.L_x_51:
[----:B------:R-:W-:Y:S05]  /*2870*/  BSYNC.RECONVERGENT B1 ;  /* 0x0000000000017941 */ /* 0x000fea0003800200 */
.L_x_49:
[----:B------:R-:W0:Y:S01]  /*2880*/  LDC.U8 R12, c[0x3][R12+0x1c] ;  /* 0x00c007000c0c7b82 */ /* 0x000e220000000000 */
[----:B------:R-:W-:-:S05]  /*2890*/  IMAD.IADD R25, R1, 0x1, R25 ;  /* 0x0000000101197824 */ /* 0x000fca00078e0219 */
[----:B0-----:R3:W-:Y:S02]  /*28a0*/  STL.U8 [R25+0x80], R12 ;  /* 0x0000800c19007387 */ /* 0x0017e40000100000 */
.L_x_2:
[----:B------:R-:W4:Y:S01]  /*28b0*/  LDCU UR4, c[0x0][0x384] ;  /* 0x00007080ff0477ac */ /* 0x000f220008000800 */
[----:B------:R0:W-:Y:S04]  /*28c0*/  STL.128 [R1], RZ ;  /* 0x000000ff01007387 */ /* 0x0001e80000100c00 */
[----:B------:R0:W-:Y:S04]  /*28d0*/  STL.128 [R1+0x10], RZ ;  /* 0x000010ff01007387 */ /* 0x0001e80000100c00 */
[----:B------:R0:W-:Y:S04]  /*28e0*/  STL.128 [R1+0x20], RZ ;  /* 0x000020ff01007387 */ /* 0x0001e80000100c00 */
[----:B------:R0:W-:Y:S04]  /*28f0*/  STL.128 [R1+0x30], RZ ;  /* 0x000030ff01007387 */ /* 0x0001e80000100c00 */
[----:B------:R0:W-:Y:S01]  /*2900*/  STL.128 [R1+0x40], RZ ;  /* 0x000040ff01007387 */ /* 0x0001e20000100c00 */
[----:B----4-:R-:W-:-:S03]  /*2910*/  UISETP.NE.AND UP0, UPT, UR4, URZ, UPT ;  /* 0x000000ff0400728c */ /* 0x010fc6000bf05270 */
[----:B------:R4:W-:Y:S04]  /*2920*/  STL.128 [R1+0x50], RZ ;  /* 0x000050ff01007387 */ /* 0x0009e80000100c00 */
[----:B------:R4:W-:Y:S04]  /*2930*/  STL.128 [R1+0x60], RZ ;  /* 0x000060ff01007387 */ /* 0x0009e80000100c00 */
[----:B------:R4:W-:Y:S01]  /*2940*/  STL.128 [R1+0x70], RZ ;  /* 0x000070ff01007387 */ /* 0x0009e20000100c00 */
[----:B0-----:R-:W-:Y:S05]  /*2950*/  BRA.U !UP0, `(.L_x_52) ;  /* 0x0000000508087547 */ /* 0x001fea000b800000 */
[----:B------:R-:W-:Y:S01]  /*2960*/  UISETP.GE.U32.AND UP0, UPT, UR4, 0x10, UPT ;  /* 0x000000100400788c */ /* 0x000fe2000bf06070 */
[----:B--23--:R-:W-:-:S08]  /*2970*/  IMAD.MOV.U32 R12, RZ, RZ, RZ ;  /* 0x000000ffff0c7224 */ /* 0x00cfd000078e00ff */
[----:B------:R-:W-:Y:S05]  /*2980*/  BRA.U !UP0, `(.L_x_53) ;  /* 0x00000001082c7547 */ /* 0x000fea000b800000 */
[----:B------:R-:W-:Y:S02]  /*2990*/  HFMA2 R19, -RZ, RZ, 0, 0 ;  /* 0x00000000ff137431 */ /* 0x000fe400000001ff */
[----:B------:R-:W-:-:S07]  /*29a0*/  IMAD.MOV.U32 R23, RZ, RZ, RZ ;  /* 0x000000ffff177224 */ /* 0x000fce00078e00ff */
.L_x_54:
[----:B01----:R-:W-:-:S05]  /*29b0*/  IMAD.IADD R20, R1, 0x1, R19 ;  /* 0x0000000101147824 */ /* 0x003fca00078e0213 */
[----:B------:R-:W2:Y:S01]  /*29c0*/  LDL.128 R12, [R20+0x80] ;  /* 0x00008000140c7983 */ /* 0x000ea20000100c00 */
[----:B------:R-:W-:-:S05]  /*29d0*/  IADD3 R19, P0, PT, R19, 0x10, RZ ;  /* 0x0000001013137810 */ /* 0x000fca0007f1e0ff */
[----:B------:R-:W-:Y:S01]  /*29e0*/  IMAD.X R23, RZ, RZ, R23, P0 ;  /* 0x000000ffff177224 */ /* 0x000fe200000e0617 */
[----:B------:R-:W-:-:S04]  /*29f0*/  ISETP.NE.U32.AND P0, PT, R19, R10, PT ;  /* 0x0000000a1300720c */ /* 0x000fc80003f05070 */
[----:B------:R-:W-:Y:S01]  /*2a00*/  ISETP.NE.AND.EX P0, PT, R23, R8, PT, P0 ;  /* 0x000000081700720c */ /* 0x000fe20003f05300 */
[----:B--2---:R0:W-:-:S12]  /*2a10*/  STL.128 [R20], R12 ;  /* 0x0000000c14007387 */ /* 0x0041d80000100c00 */
[----:B------:R-:W-:Y:S05]  /*2a20*/  @P0 BRA `(.L_x_54) ;  /* 0xfffffffc00e00947 */ /* 0x000fea000383ffff */
[----:B0-----:R-:W-:-:S07]  /*2a30*/  IMAD.MOV.U32 R12, RZ, RZ, R10 ;  /* 0x000000ffff0c7224 */ /* 0x001fce00078e000a */
.L_x_53:
[----:B-1----:R-:W-:-:S04]  /*2a40*/  LOP3.LUT R13, R21, 0xf, RZ, 0xc0, !PT ;  /* 0x0000000f150d7812 */ /* 0x002fc800078ec0ff */
[----:B------:R-:W-:-:S13]  /*2a50*/  ISETP.NE.AND P0, PT, R13, RZ, PT ;  /* 0x000000ff0d00720c */ /* 0x000fda0003f05270 */
[----:B------:R-:W-:Y:S05]  /*2a60*/  @!P0 BRA `(.L_x_52) ;  /* 0x0000000000c48947 */ /* 0x000fea0003800000 */
[----:B------:R-:W-:Y:S01]  /*2a70*/  VIADD R13, R13, 0xffffffff ;  /* 0xffffffff0d0d7836 */ /* 0x000fe20000000000 */
[----:B------:R-:W-:-:S04]  /*2a80*/  ISETP.NE.AND P1, PT, R17, RZ, PT ;  /* 0x000000ff1100720c */ /* 0x000fc80003f25270 */
[----:B------:R-:W-:-:S13]  /*2a90*/  ISETP.GE.U32.AND P0, PT, R13, 0x7, PT ;  /* 0x000000070d00780c */ /* 0x000fda0003f06070 */
[----:B------:R-:W-:Y:S05]  /*2aa0*/  @!P0 BRA `(.L_x_55) ;  /* 0x0000000000488947 */ /* 0x000fea0003800000 */
[----:B------:R-:W-:-:S05]  /*2ab0*/  IMAD.IADD R25, R1, 0x1, R12 ;  /* 0x0000000101197824 */ /* 0x000fca00078e020c */
[----:B------:R-:W2:Y:S04]  /*2ac0*/  LDL.U8 R13, [R25+0x80] ;  /* 0x00008000190d7983 */ /* 0x000ea80000100000 */
[----:B------:R-:W3:Y:S04]  /*2ad0*/  LDL.U8 R14, [R25+0x81] ;  /* 0x00008100190e7983 */ /* 0x000ee80000100000 */
[----:B------:R-:W5:Y:S04]  /*2ae0*/  LDL.U8 R15, [R25+0x82] ;  /* 0x00008200190f7983 */ /* 0x000f680000100000 */
[----:B------:R-:W4:Y:S04]  /*2af0*/  LDL.U8 R19, [R25+0x83] ;  /* 0x0000830019137983 */ /* 0x000f280000100000 */
[----:B------:R-:W4:Y:S04]  /*2b00*/  LDL.U8 R20, [R25+0x84] ;  /* 0x0000840019147983 */ /* 0x000f280000100000 */
[----:B------:R-:W4:Y:S04]  /*2b10*/  LDL.U8 R22, [R25+0x85] ;  /* 0x0000850019167983 */ /* 0x000f280000100000 */
[----:B------:R-:W4:Y:S04]  /*2b20*/  LDL.U8 R23, [R25+0x86] ;  /* 0x0000860019177983 */ /* 0x000f280000100000 */
[----:B------:R-:W4:Y:S01]  /*2b30*/  LDL.U8 R24, [R25+0x87] ;  /* 0x0000870019187983 */ /* 0x000f220000100000 */
[----:B------:R-:W-:-:S03]  /*2b40*/  VIADD R12, R12, 0x8 ;  /* 0x000000080c0c7836 */ /* 0x000fc60000000000 */
[----:B--2---:R0:W-:Y:S04]  /*2b50*/  STL.U8 [R25], R13 ;  /* 0x0000000d19007387 */ /* 0x0041e80000100000 */
[----:B---3--:R0:W-:Y:S04]  /*2b60*/  STL.U8 [R25+0x1], R14 ;  /* 0x0000010e19007387 */ /* 0x0081e80000100000 */
[----:B-----5:R0:W-:Y:S04]  /*2b70*/  STL.U8 [R25+0x2], R15 ;  /* 0x0000020f19007387 */ /* 0x0201e80000100000 */
[----:B----4-:R0:W-:Y:S04]  /*2b80*/  STL.U8 [R25+0x3], R19 ;  /* 0x0000031319007387 */ /* 0x0101e80000100000 */
[----:B------:R0:W-:Y:S04]  /*2b90*/  STL.U8 [R25+0x4], R20 ;  /* 0x0000041419007387 */ /* 0x0001e80000100000 */
[----:B------:R0:W-:Y:S04]  /*2ba0*/  STL.U8 [R25+0x5], R22 ;  /* 0x0000051619007387 */ /* 0x0001e80000100000 */
[----:B------:R0:W-:Y:S04]  /*2bb0*/  STL.U8 [R25+0x6], R23 ;  /* 0x0000061719007387 */ /* 0x0001e80000100000 */
[----:B------:R0:W-:Y:S02]  /*2bc0*/  STL.U8 [R25+0x7], R24 ;  /* 0x0000071819007387 */ /* 0x0001e40000100000 */
.L_x_55:
[----:B------:R-:W-:Y:S05]  /*2bd0*/  @!P1 BRA `(.L_x_52) ;  /* 0x0000000000689947 */ /* 0x000fea0003800000 */
[----:B------:R-:W-:Y:S01]  /*2be0*/  VIADD R17, R17, 0xffffffff ;  /* 0xffffffff11117836 */ /* 0x000fe20000000000 */
[----:B------:R-:W-:-:S04]  /*2bf0*/  ISETP.NE.AND P1, PT, R18, RZ, PT ;  /* 0x000000ff1200720c */ /* 0x000fc80003f25270 */
[----:B------:R-:W-:-:S13]  /*2c00*/  ISETP.GE.U32.AND P0, PT, R17, 0x3, PT ;  /* 0x000000031100780c */ /* 0x000fda0003f06070 */
[----:B------:R-:W-:Y:S05]  /*2c10*/  @!P0 BRA `(.L_x_56) ;  /* 0x0000000000288947 */ /* 0x000fea0003800000 */
[----:B0-----:R-:W-:-:S05]  /*2c20*/  IMAD.IADD R20, R1, 0x1, R12 ;  /* 0x0000000101147824 */ /* 0x001fca00078e020c */
[----:B------:R-:W2:Y:S04]  /*2c30*/  LDL.U8 R13, [R20+0x80] ;  /* 0x00008000140d7983 */ /* 0x000ea80000100000 */
[----:B------:R-:W3:Y:S04]  /*2c40*/  LDL.U8 R14, [R20+0x81] ;  /* 0x00008100140e7983 */ /* 0x000ee80000100000 */
[----:B------:R-:W5:Y:S04]  /*2c50*/  LDL.U8 R15, [R20+0x82] ;  /* 0x00008200140f7983 */ /* 0x000f680000100000 */
[----:B------:R-:W4:Y:S01]  /*2c60*/  LDL.U8 R17, [R20+0x83] ;  /* 0x0000830014117983 */ /* 0x000f220000100000 */
[----:B------:R-:W-:-:S03]  /*2c70*/  VIADD R12, R12, 0x4 ;  /* 0x000000040c0c7836 */ /* 0x000fc60000000000 */
[----:B--2---:R1:W-:Y:S04]  /*2c80*/  STL.U8 [R20], R13 ;  /* 0x0000000d14007387 */ /* 0x0043e80000100000 */
[----:B---3--:R1:W-:Y:S04]  /*2c90*/  STL.U8 [R20+0x1], R14 ;  /* 0x0000010e14007387 */ /* 0x0083e80000100000 */
[----:B-----5:R1:W-:Y:S04]  /*2ca0*/  STL.U8 [R20+0x2], R15 ;  /* 0x0000020f14007387 */ /* 0x0203e80000100000 */
[----:B----4-:R1:W-:Y:S02]  /*2cb0*/  STL.U8 [R20+0x3], R17 ;  /* 0x0000031114007387 */ /* 0x0103e40000100000 */
.L_x_56:
[----:B------:R-:W-:Y:S05]  /*2cc0*/  @!P1 BRA `(.L_x_52) ;  /* 0x00000000002c9947 */ /* 0x000fea0003800000 */
[----:B01----:R-:W-:-:S05]  /*2cd0*/  IMAD.IADD R13, R1, 0x1, R12 ;  /* 0x00000001010d7824 */ /* 0x003fca00078e020c */
[----:B------:R-:W2:Y:S01]  /*2ce0*/  LDL.U8 R12, [R13+0x80] ;  /* 0x000080000d0c7983 */ /* 0x000ea20000100000 */
[----:B------:R-:W-:-:S03]  /*2cf0*/  ISETP.NE.AND P0, PT, R18, 0x1, PT ;  /* 0x000000011200780c */ /* 0x000fc60003f05270 */
[----:B--2---:R0:W-:Y:S10]  /*2d00*/  STL.U8 [R13], R12 ;  /* 0x0000000c0d007387 */ /* 0x0041f40000100000 */
[----:B------:R-:W-:Y:S05]  /*2d10*/  @!P0 BRA `(.L_x_52) ;  /* 0x0000000000188947 */ /* 0x000fea0003800000 */
[----:B0-----:R-:W2:Y:S01]  /*2d20*/  LDL.U8 R12, [R13+0x81] ;  /* 0x000081000d0c7983 */ /* 0x001ea20000100000 */
[----:B------:R-:W-:-:S03]  /*2d30*/  ISETP.NE.AND P0, PT, R18, 0x2, PT ;  /* 0x000000021200780c */ /* 0x000fc60003f05270 */
[----:B--2---:R0:W-:Y:S10]  /*2d40*/  STL.U8 [R13+0x1], R12 ;  /* 0x0000010c0d007387 */ /* 0x0041f40000100000 */
[----:B------:R-:W-:Y:S05]  /*2d50*/  @!P0 BRA `(.L_x_52) ;  /* 0x0000000000088947 */ /* 0x000fea0003800000 */
[----:B0-----:R-:W2:Y:S04]  /*2d60*/  LDL.U8 R12, [R13+0x82] ;  /* 0x000082000d0c7983 */ /* 0x001ea80000100000 */
[----:B--2---:R0:W-:Y:S02]  /*2d70*/  STL.U8 [R13+0x2], R12 ;  /* 0x0000020c0d007387 */ /* 0x0041e40000100000 */
.L_x_52:
[----:B0-23--:R-:W-:-:S05]  /*2d80*/  IMAD.MOV.U32 R12, RZ, RZ, 0x80 ;  /* 0x00000080ff0c7424 */ /* 0x00dfca00078e00ff */
[----:B------:R0:W-:Y:S02]  /*2d90*/  STL.U8 [R9], R12 ;  /* 0x0000000c09007387 */ /* 0x0001e40000100000 */
[----:B0-----:R-:W-:-:S05]  /*2da0*/  VIADD R12, R21, 0x1 ;  /* 0x00000001150c7836 */ /* 0x001fca0000000000 */
[----:B------:R-:W-:-:S13]  /*2db0*/  ISETP.GE.AND P0, PT, R12, R4, PT ;  /* 0x000000040c00720c */ /* 0x000fda0003f06270 */
[----:B------:R-:W-:Y:S05]  /*2dc0*/  @P0 BRA `(.L_x_57) ;  /* 0x0000000400000947 */ /* 0x000fea0003800000 */
[----:B------:R-:W-:-:S04]  /*2dd0*/  VIADD R21, R21, 0x18 ;  /* 0x0000001815157836 */ /* 0x000fc80000000000 */
[----:B------:R-:W-:-:S04]  /*2de0*/  IMAD.IADD R21, R21, 0x1, -R4 ;  /* 0x0000000115157824 */ /* 0x000fc800078e0a04 */
[C---:B-1----:R-:W-:Y:S01]  /*2df0*/  VIADD R13, R21.reuse, 0xfffffff8 ;  /* 0xfffffff8150d7836 */ /* 0x042fe20000000000 */
[----:B------:R-:W-:-:S04]  /*2e00*/  IADD3 R15, PT, PT, -R21, 0x17, RZ ;  /* 0x00000017150f7810 */ /* 0x000fc80007ffe1ff */
[----:B------:R-:W-:Y:S02]  /*2e10*/  ISETP.GE.U32.AND P0, PT, R13, 0xf, PT ;  /* 0x0000000f0d00780c */ /* 0x000fe40003f06070 */
[----:B------:R-:W-:-:S11]  /*2e20*/  LOP3.LUT P1, RZ, R15, 0xf, RZ, 0xc0, !PT ;  /* 0x0000000f0fff7812 */ /* 0x000fd6000782c0ff */
[----:B------:R-:W-:Y:S05]  /*2e30*/  @!P0 BRA `(.L_x_58) ;  /* 0x00000000005c8947 */ /* 0x000fea0003800000 */
[----:B------:R-:W-:-:S05]  /*2e40*/  UMOV UR4, URZ ;  /* 0x000000ff00047c82 */ /* 0x000fca0008000000 */
.L_x_59:
[----:B0-----:R-:W-:Y:S01]  /*2e50*/  IMAD.IADD R13, R1, 0x1, R12 ;  /* 0x00000001010d7824 */ /* 0x001fe200078e020c */
[----:B------:R-:W-:Y:S01]  /*2e60*/  UIADD3 UR4, UPT, UPT, UR4, 0x10, URZ ;  /* 0x0000001004047890 */ /* 0x000fe2000fffe0ff */
[----:B------:R-:W-:Y:S01]  /*2e70*/  LOP3.LUT R14, R15, 0xfffffff0, RZ, 0xc0, !PT ;  /* 0xfffffff00f0e7812 */ /* 0x000fe200078ec0ff */
[----:B------:R-:W-:Y:S02]  /*2e80*/  VIADD R12, R12, 0x10 ;  /* 0x000000100c0c7836 */ /* 0x000fe40000000000 */
[----:B------:R0:W-:Y:S02]  /*2e90*/  STL.U8 [R13], RZ ;  /* 0x000000ff0d007387 */ /* 0x0001e40000100000 */
[----:B------:R-:W-:Y:S02]  /*2ea0*/  ISETP.NE.AND P0, PT, R14, UR4, PT ;  /* 0x000000040e007c0c */ /* 0x000fe4000bf05270 */
[----:B------:R0:W-:Y:S04]  /*2eb0*/  STL.U8 [R13+0x1], RZ ;  /* 0x000001ff0d007387 */ /* 0x0001e80000100000 */
        /* <DEDUP_REMOVED lines=13> */
[----:B------:R0:W-:Y:S01]  /*2f90*/  STL.U8 [R13+0xf], RZ ;  /* 0x00000fff0d007387 */ /* 0x0001e20000100000 */
[----:B------:R-:W-:Y:S05]  /*2fa0*/  @P0 BRA `(.L_x_59) ;  /* 0xfffffffc00a80947 */ /* 0x000fea000383ffff */
.L_x_58:
[----:B------:R-:W-:Y:S05]  /*2fb0*/  @!P1 BRA `(.L_x_57) ;  /* 0x0000000000849947 */ /* 0x000fea0003800000 */
[----:B------:R-:W-:-:S04]  /*2fc0*/  IADD3 R21, PT, PT, -R21, 0x7, RZ ;  /* 0x0000000715157810 */ /* 0x000fc80007ffe1ff */
[C---:B0-----:R-:W-:Y:S02]  /*2fd0*/  LOP3.LUT R13, R21.reuse, 0xf, RZ, 0xc0, !PT ;  /* 0x0000000f150d7812 */ /* 0x041fe400078ec0ff */
[----:B------:R-:W-:Y:S02]  /*2fe0*/  LOP3.LUT P1, RZ, R21, 0x7, RZ, 0xc0, !PT ;  /* 0x0000000715ff7812 */ /* 0x000fe4000782c0ff */
[----:B------:R-:W-:-:S04]  /*2ff0*/  IADD3 R13, PT, PT, R13, -0x1, RZ ;  /* 0xffffffff0d0d7810 */ /* 0x000fc80007ffe0ff */
[----:B------:R-:W-:-:S13]  /*3000*/  ISETP.GE.U32.AND P0, PT, R13, 0x7, PT ;  /* 0x000000070d00780c */ /* 0x000fda0003f06070 */
[----:B------:R-:W-:Y:S05]  /*3010*/  @!P0 BRA `(.L_x_60) ;  /* 0x0000000000288947 */ /* 0x000fea0003800000 */
[----:B------:R-:W-:Y:S02]  /*3020*/  IMAD.IADD R13, R1, 0x1, R12 ;  /* 0x00000001010d7824 */ /* 0x000fe400078e020c */
[----:B------:R-:W-:-:S03]  /*3030*/  VIADD R12, R12, 0x8 ;  /* 0x000000080c0c7836 */ /* 0x000fc60000000000 */
[----:B------:R0:W-:Y:S04]  /*3040*/  STL.U8 [R13], RZ ;  /* 0x000000ff0d007387 */ /* 0x0001e80000100000 */
[----:B------:R0:W-:Y:S04]  /*3050*/  STL.U8 [R13+0x1], RZ ;  /* 0x000001ff0d007387 */ /* 0x0001e80000100000 */
[----:B------:R0:W-:Y:S04]  /*3060*/  STL.U8 [R13+0x2], RZ ;  /* 0x000002ff0d007387 */ /* 0x0001e80000100000 */
[----:B------:R0:W-:Y:S04]  /*3070*/  STL.U8 [R13+0x3], RZ ;  /* 0x000003ff0d007387 */ /* 0x0001e80000100000 */
[----:B------:R0:W-:Y:S04]  /*3080*/  STL.U8 [R13+0x4], RZ ;  /* 0x000004ff0d007387 */ /* 0x0001e80000100000 */
[----:B------:R0:W-:Y:S04]  /*3090*/  STL.U8 [R13+0x5], RZ ;  /* 0x000005ff0d007387 */ /* 0x0001e80000100000 */
[----:B------:R0:W-:Y:S04]  /*30a0*/  STL.U8 [R13+0x6], RZ ;  /* 0x000006ff0d007387 */ /* 0x0001e80000100000 */
[----:B------:R0:W-:Y:S02]  /*30b0*/  STL.U8 [R13+0x7], RZ ;  /* 0x000007ff0d007387 */ /* 0x0001e40000100000 */
.L_x_60:
[----:B------:R-:W-:Y:S05]  /*30c0*/  @!P1 BRA `(.L_x_57) ;  /* 0x0000000000409947 */ /* 0x000fea0003800000 */
[----:B------:R-:W-:Y:S02]  /*30d0*/  ISETP.GE.U32.AND P0, PT, R16, 0x3, PT ;  /* 0x000000031000780c */ /* 0x000fe40003f06070 */
[----:B------:R-:W-:-:S11]  /*30e0*/  ISETP.NE.AND P1, PT, R11, 0x3, PT ;  /* 0x000000030b00780c */ /* 0x000fd60003f25270 */
[----:B0-----:R-:W-:Y:S02]  /*30f0*/  @P0 IMAD.IADD R13, R1, 0x1, R12 ;  /* 0x00000001010d0824 */ /* 0x001fe400078e020c */
[----:B------:R-:W-:-:S03]  /*3100*/  @P0 VIADD R12, R12, 0x4 ;  /* 0x000000040c0c0836 */ /* 0x000fc60000000000 */
[----:B------:R2:W-:Y:S04]  /*3110*/  @P0 STL.U8 [R13], RZ ;  /* 0x000000ff0d000387 */ /* 0x0005e80000100000 */
[----:B------:R2:W-:Y:S04]  /*3120*/  @P0 STL.U8 [R13+0x1], RZ ;  /* 0x000001ff0d000387 */ /* 0x0005e80000100000 */
[----:B------:R2:W-:Y:S04]  /*3130*/  @P0 STL.U8 [R13+0x2], RZ ;  /* 0x000002ff0d000387 */ /* 0x0005e80000100000 */
[----:B------:R2:W-:Y:S01]  /*3140*/  @P0 STL.U8 [R13+0x3], RZ ;  /* 0x000003ff0d000387 */ /* 0x0005e20000100000 */
[----:B------:R-:W-:Y:S05]  /*3150*/  @!P1 BRA `(.L_x_57) ;  /* 0x00000000001c9947 */ /* 0x000fea0003800000 */
[----:B------:R-:W-:Y:S01]  /*3160*/  IMAD.IADD R12, R1, 0x1, R12 ;  /* 0x00000001010c7824 */ /* 0x000fe200078e020c */
[----:B------:R-:W-:-:S04]  /*3170*/  ISETP.NE.AND P0, PT, R11, 0x2, PT ;  /* 0x000000020b00780c */ /* 0x000fc80003f05270 */
[----:B------:R3:W-:Y:S09]  /*3180*/  STL.U8 [R12], RZ ;  /* 0x000000ff0c007387 */ /* 0x0007f20000100000 */
[----:B---3--:R-:W-:Y:S05]  /*3190*/  @!P0 BRA `(.L_x_57) ;  /* 0x00000000000c8947 */ /* 0x008fea0003800000 */
[----:B------:R-:W-:Y:S01]  /*31a0*/  ISETP.NE.AND P0, PT, R11, 0x1, PT ;  /* 0x000000010b00780c */ /* 0x000fe20003f05270 */
[----:B------:R3:W-:-:S12]  /*31b0*/  STL.U8 [R12+0x1], RZ ;  /* 0x000001ff0c007387 */ /* 0x0007d80000100000 */
[----:B------:R3:W-:Y:S02]  /*31c0*/  @P0 STL.U8 [R12+0x2], RZ ;  /* 0x000002ff0c000387 */ /* 0x0007e40000100000 */
.L_x_57:
[----:B-1----:R-:W0:Y:S01]  /*31d0*/  LDC.64 R14, c[0x0][0x388] ;  /* 0x0000e200ff0e7b82 */ /* 0x002e220000000a00 */
[----:B------:R-:W1:Y:S01]  /*31e0*/  LDCU UR7, c[0x3][0xc] ;  /* 0x00c00180ff0777ac */ /* 0x000e620008000800 */
[----:B------:R-:W4:Y:S01]  /*31f0*/  LDCU.64 UR10, c[0x3][0x10] ;  /* 0x00c00200ff0a77ac */ /* 0x000f220008000a00 */
[----:B0-2---:R0:W5:Y:S01]  /*3200*/  LDG.E.U8 R13, desc[UR8][R14.64] ;  /* 0x000000080e0d7981 */ /* 0x005162000c1e1100 */
[----:B------:R-:W2:Y:S01]  /*3210*/  LDCU UR12, c[0x3][0x18] ;  /* 0x00c00300ff0c77ac */ /* 0x000ea20008000800 */
[----:B------:R-:W-:Y:S01]  /*3220*/  ISETP.GE.AND P0, PT, R4, 0x1, PT ;  /* 0x000000010400780c */ /* 0x000fe20003f06270 */
[----:B-1----:R-:W-:Y:S02]  /*3230*/  IMAD.U32 R26, RZ, RZ, UR7 ;  /* 0x00000007ff1a7e24 */ /* 0x002fe4000f8e00ff */
[----:B----4-:R-:W-:Y:S02]  /*3240*/  IMAD.U32 R17, RZ, RZ, UR10 ;  /* 0x0000000aff117e24 */ /* 0x010fe4000f8e00ff */
[----:B------:R-:W-:-:S02]  /*3250*/  IMAD.U32 R24, RZ, RZ, UR11 ;  /* 0x0000000bff187e24 */ /* 0x000fc4000f8e00ff */
[----:B--2---:R-:W-:-:S06]  /*3260*/  IMAD.U32 R25, RZ, RZ, UR12 ;  /* 0x0000000cff197e24 */ /* 0x004fcc000f8e00ff */
[----:B0-----:R-:W-:Y:S05]  /*3270*/  @!P0 BRA `(.L_x_61) ;  /* 0x0000001000948947 */ /* 0x001fea0003800000 */
[----:B------:R-:W-:Y:S01]  /*3280*/  IMAD.U32 R24, RZ, RZ, UR11 ;  /* 0x0000000bff187e24 */ /* 0x000fe2000f8e00ff */
[----:B------:R-:W0:Y:S01]  /*3290*/  LDCU UR6, c[0x3][0x8] ;  /* 0x00c00100ff0677ac */ /* 0x000e220008000800 */
[----:B------:R-:W-:Y:S02]  /*32a0*/  IMAD.U32 R17, RZ, RZ, UR10 ;  /* 0x0000000aff117e24 */ /* 0x000fe4000f8e00ff */
[----:B---3--:R-:W-:Y:S01]  /*32b0*/  IMAD.MOV.U32 R12, RZ, RZ, RZ ;  /* 0x000000ffff0c7224 */ /* 0x008fe200078e00ff */
[----:B------:R-:W1:Y:S01]  /*32c0*/  LDCU.64 UR4, c[0x3][URZ] ;  /* 0x00c00000ff0477ac */ /* 0x000e620008000a00 */
[----:B------:R-:W-:Y:S02]  /*32d0*/  IMAD.U32 R25, RZ, RZ, UR12 ;  /* 0x0000000cff197e24 */ /* 0x000fe4000f8e00ff */
[----:B------:R-:W-:-:S07]  /*32e0*/  IMAD.U32 R26, RZ, RZ, UR7 ;  /* 0x00000007ff1a7e24 */ /* 0x000fce000f8e00ff */
.L_x_62:
[----:B------:R-:W-:-:S05]  /*32f0*/  IMAD.IADD R29, R1, 0x1, R12 ;  /* 0x00000001011d7824 */ /* 0x000fca00078e020c */
[----:B------:R-:W2:Y:S04]  /*3300*/  LDL.64 R22, [R29] ;  /* 0x000000001d167983 */ /* 0x000ea80000100a00 */
[----:B------:R-:W3:Y:S04]  /*3310*/  LDL.64 R18, [R29+0x8] ;  /* 0x000008001d127983 */ /* 0x000ee80000100a00 */
[----:B------:R4:W3:Y:S01]  /*3320*/  LDL.64 R20, [R29+0x10] ;  /* 0x000010001d147983 */ /* 0x0008e20000100a00 */
[----:B------:R-:W-:Y:S01]  /*3330*/  SHF.L.W.U32.HI R30, R24, 0x4, R24 ;  /* 0x00000004181e7819 */ /* 0x000fe20000010e18 */
[----:B------:R-:W-:Y:S01]  /*3340*/  VIADD R12, R12, 0x18 ;  /* 0x000000180c0c7836 */ /* 0x000fe20000000000 */
[----:B------:R-:W-:-:S02]  /*3350*/  SHF.L.W.U32.HI R31, R25, 0x4, R25 ;  /* 0x00000004191f7819 */ /* 0x000fc40000010e19 */
[----:B------:R-:W-:Y:S02]  /*3360*/  LOP3.LUT R30, R25, R30, RZ, 0x3c, !PT ;  /* 0x0000001e191e7212 */ /* 0x000fe400078e3cff */
[----:B------:R-:W-:Y:S02]  /*3370*/  ISETP.GE.AND P0, PT, R12, R4, PT ;  /* 0x000000040c00720c */ /* 0x000fe40003f06270 */
[----:B----4-:R-:W-:Y:S02]  /*3380*/  LOP3.LUT R29, R26, R17, RZ, 0xc0, !PT ;  /* 0x000000111a1d7212 */ /* 0x010fe400078ec0ff */
[----:B------:R-:W-:Y:S02]  /*3390*/  LOP3.LUT R30, RZ, R30, RZ, 0x33, !PT ;  /* 0x0000001eff1e7212 */ /* 0x000fe400078e33ff */
[----:B--2---:R-:W-:Y:S01]  /*33a0*/  SHF.R.U32.HI R27, RZ, 0x8, R22 ;  /* 0x00000008ff1b7819 */ /* 0x004fe20000011616 */
[----:B------:R-:W-:-:S03]  /*33b0*/  IMAD.SHL.U32 R28, R22, 0x100, RZ ;  /* 0x00000100161c7824 */ /* 0x000fc600078e00ff */
[----:B------:R-:W-:Y:S02]  /*33c0*/  LOP3.LUT R27, R27, 0xff00, RZ, 0xc0, !PT ;  /* 0x0000ff001b1b7812 */ /* 0x000fe400078ec0ff */
[----:B------:R-:W-:Y:S02]  /*33d0*/  LOP3.LUT R28, R28, 0xff0000, RZ, 0xc0, !PT ;  /* 0x00ff00001c1c7812 */ /* 0x000fe400078ec0ff */
[----:B------:R-:W-:-:S05]  /*33e0*/  LEA.HI R27, R22, R27, RZ, 0x8 ;  /* 0x0000001b161b7211 */ /* 0x000fca00078f40ff */
[----:B------:R-:W-:Y:S01]  /*33f0*/  IMAD.IADD R27, R28, 0x1, R27 ;  /* 0x000000011c1b7824 */ /* 0x000fe200078e021b */
[----:B------:R-:W-:-:S03]  /*3400*/  SHF.L.U32 R28, R23, 0x8, RZ ;  /* 0x00000008171c7819 */ /* 0x000fc600000006ff */
[----:B------:R-:W-:Y:S01]  /*3410*/  IMAD R22, R22, 0x1000000, R27 ;  /* 0x0100000016167824 */ /* 0x000fe200078e021b */
[----:B------:R-:W-:Y:S02]  /*3420*/  SHF.R.U32.HI R27, RZ, 0x8, R23 ;  /* 0x00000008ff1b7819 */ /* 0x000fe40000011617 */
[----:B------:R-:W-:Y:S02]  /*3430*/  LOP3.LUT R28, R28, 0xff0000, RZ, 0xc0, !PT ;  /* 0x00ff00001c1c7812 */ /* 0x000fe400078ec0ff */
[----:B------:R-:W-:Y:S02]  /*3440*/  LOP3.LUT R26, R27, 0xff00, RZ, 0xc0, !PT ;  /* 0x0000ff001b1a7812 */ /* 0x000fe400078ec0ff */
[----:B------:R-:W-:Y:S02]  /*3450*/  IADD3 R29, PT, PT, R22, R29, R30 ;  /* 0x0000001d161d7210 */ /* 0x000fe40007ffe01e */
[----:B------:R-:W-:-:S03]  /*3460*/  LEA.HI R27, R23, R26, RZ, 0x8 ;  /* 0x0000001a171b7211 */ /* 0x000fc600078f40ff */
[----:B-1----:R-:W-:Y:S01]  /*3470*/  VIADD R26, R29, UR4 ;  /* 0x000000041d1a7c36 */ /* 0x002fe20008000000 */
[----:B------:R-:W-:Y:S01]  /*3480*/  LOP3.LUT R29, R24, R25, RZ, 0xc0, !PT ;  /* 0x00000019181d7212 */ /* 0x000fe200078ec0ff */
[----:B------:R-:W-:Y:S01]  /*3490*/  IMAD.IADD R28, R28, 0x1, R27 ;  /* 0x000000011c1c7824 */ /* 0x000fe200078e021b */
[----:B---3--:R-:W-:Y:S02]  /*34a0*/  SHF.R.U32.HI R27, RZ, 0x8, R18 ;  /* 0x00000008ff1b7819 */ /* 0x008fe40000011612 */
[----:B------:R-:W-:Y:S01]  /*34b0*/  LOP3.LUT R31, R26, R31, RZ, 0x3c, !PT ;  /* 0x0000001f1a1f7212 */ /* 0x000fe200078e3cff */
[----:B------:R-:W-:Y:S01]  /*34c0*/  IMAD R23, R23, 0x1000000, R28 ;  /* 0x0100000017177824 */ /* 0x000fe200078e021c */
[----:B------:R-:W-:Y:S01]  /*34d0*/  LOP3.LUT R28, R17, R24, RZ, 0xc0, !PT ;  /* 0x00000018111c7212 */ /* 0x000fe200078ec0ff */
[----:B------:R-:W-:Y:S01]  /*34e0*/  IMAD.SHL.U32 R17, R18, 0x100, RZ ;  /* 0x0000010012117824 */ /* 0x000fe200078e00ff */
[----:B------:R-:W-:Y:S02]  /*34f0*/  LOP3.LUT R31, RZ, R31, RZ, 0x33, !PT ;  /* 0x0000001fff1f7212 */ /* 0x000fe400078e33ff */
[----:B------:R-:W-:-:S02]  /*3500*/  LOP3.LUT R27, R27, 0xff00, RZ, 0xc0, !PT ;  /* 0x0000ff001b1b7812 */ /* 0x000fc400078ec0ff */
[----:B------:R-:W-:Y:S02]  /*3510*/  IADD3 R31, PT, PT, R23, R28, R31 ;  /* 0x0000001c171f7210 */ /* 0x000fe40007ffe01f */
[----:B------:R-:W-:Y:S02]  /*3520*/  LOP3.LUT R28, R17, 0xff0000, RZ, 0xc0, !PT ;  /* 0x00ff0000111c7812 */ /* 0x000fe400078ec0ff */
[----:B------:R-:W-:Y:S01]  /*3530*/  LEA.HI R27, R18, R27, RZ, 0x8 ;  /* 0x0000001b121b7211 */ /* 0x000fe200078f40ff */
[----:B------:R-:W-:Y:S01]  /*3540*/  VIADD R17, R31, UR4 ;  /* 0x000000041f117c36 */ /* 0x000fe20008000000 */
[----:B------:R-:W-:-:S03]  /*3550*/  SHF.L.W.U32.HI R30, R26, 0x4, R26 ;  /* 0x000000041a1e7819 */ /* 0x000fc60000010e1a */
[----:B------:R-:W-:Y:S01]  /*3560*/  IMAD.IADD R27, R28, 0x1, R27 ;  /* 0x000000011c1b7824 */ /* 0x000fe200078e021b */
[----:B------:R-:W-:Y:S01]  /*3570*/  LOP3.LUT R30, R17, R30, RZ, 0x3c, !PT ;  /* 0x0000001e111e7212 */ /* 0x000fe200078e3cff */
[----:B------:R-:W-:Y:S01]  /*3580*/  IMAD.SHL.U32 R28, R19, 0x100, RZ ;  /* 0x00000100131c7824 */ /* 0x000fe200078e00ff */
[----:B------:R-:W-:Y:S01]  /*3590*/  SHF.L.W.U32.HI R31, R17, 0x4, R17 ;  /* 0x00000004111f7819 */ /* 0x000fe20000010e11 */
[----:B------:R-:W-:Y:S01]  /*35a0*/  IMAD R18, R18, 0x1000000, R27 ;  /* 0x0100000012127824 */ /* 0x000fe200078e021b */
[----:B------:R-:W-:Y:S02]  /*35b0*/  SHF.R.U32.HI R27, RZ, 0x8, R19 ;  /* 0x00000008ff1b7819 */ /* 0x000fe40000011613 */
[----:B------:R-:W-:Y:S02]  /*35c0*/  LOP3.LUT R30, RZ, R30, RZ, 0x33, !PT ;  /* 0x0000001eff1e7212 */ /* 0x000fe400078e33ff */
[----:B------:R-:W-:Y:S02]  /*35d0*/  LOP3.LUT R24, R27, 0xff00, RZ, 0xc0, !PT ;  /* 0x0000ff001b187812 */ /* 0x000fe400078ec0ff */
[----:B------:R-:W-:-:S02]  /*35e0*/  IADD3 R29, PT, PT, R18, R29, R30 ;  /* 0x0000001d121d7210 */ /* 0x000fc40007ffe01e */
[----:B------:R-:W-:Y:S02]  /*35f0*/  LOP3.LUT R28, R28, 0xff0000, RZ, 0xc0, !PT ;  /* 0x00ff00001c1c7812 */ /* 0x000fe400078ec0ff */
[----:B------:R-:W-:Y:S01]  /*3600*/  LEA.HI R27, R19, R24, RZ, 0x8 ;  /* 0x00000018131b7211 */ /* 0x000fe200078f40ff */
[----:B------:R-:W-:-:S04]  /*3610*/  VIADD R24, R29, UR4 ;  /* 0x000000041d187c36 */ /* 0x000fc80008000000 */
[----:B------:R-:W-:Y:S01]  /*3620*/  IMAD.IADD R28, R28, 0x1, R27 ;  /* 0x000000011c1c7824 */ /* 0x000fe200078e021b */
[----:B------:R-:W-:Y:S02]  /*3630*/  LOP3.LUT R31, R24, R31, RZ, 0x3c, !PT ;  /* 0x0000001f181f7212 */ /* 0x000fe400078e3cff */
[----:B------:R-:W-:Y:S01]  /*3640*/  SHF.R.U32.HI R27, RZ, 0x8, R20 ;  /* 0x00000008ff1b7819 */ /* 0x000fe20000011614 */
[----:B------:R-:W-:Y:S01]  /*3650*/  IMAD R19, R19, 0x1000000, R28 ;  /* 0x0100000013137824 */ /* 0x000fe200078e021c */
[----:B------:R-:W-:Y:S01]  /*3660*/  LOP3.LUT R28, R25, R26, RZ, 0xc0, !PT ;  /* 0x0000001a191c7212 */ /* 0x000fe200078ec0ff */
[----:B------:R-:W-:Y:S01]  /*3670*/  IMAD.SHL.U32 R25, R20, 0x100, RZ ;  /* 0x0000010014197824 */ /* 0x000fe200078e00ff */
[----:B------:R-:W-:Y:S02]  /*3680*/  LOP3.LUT R31, RZ, R31, RZ, 0x33, !PT ;  /* 0x0000001fff1f7212 */ /* 0x000fe400078e33ff */
[----:B------:R-:W-:Y:S02]  /*3690*/  LOP3.LUT R27, R27, 0xff00, RZ, 0xc0, !PT ;  /* 0x0000ff001b1b7812 */ /* 0x000fe400078ec0ff */
[----:B------:R-:W-:-:S02]  /*36a0*/  IADD3 R31, PT, PT, R19, R28, R31 ;  /* 0x0000001c131f7210 */ /* 0x000fc40007ffe01f */
[----:B------:R-:W-:Y:S02]  /*36b0*/  LOP3.LUT R28, R25, 0xff0000, RZ, 0xc0, !PT ;  /* 0x00ff0000191c7812 */ /* 0x000fe400078ec0ff */
[----:B------:R-:W-:Y:S01]  /*36c0*/  LEA.HI R27, R20, R27, RZ, 0x8 ;  /* 0x0000001b141b7211 */ /* 0x000fe200078f40ff */
[----:B------:R-:W-:Y:S01]  /*36d0*/  VIADD R25, R31, UR4 ;  /* 0x000000041f197c36 */ /* 0x000fe20008000000 */
[----:B------:R-:W-:-:S03]  /*36e0*/  SHF.L.W.U32.HI R30, R24, 0x4, R24 ;  /* 0x00000004181e7819 */ /* 0x000fc60000010e18 */
        /* <DEDUP_REMOVED lines=12> */
[----:B------:R-:W-:Y:S02]  /*37b0*/  SHF.L.W.U32.HI R29, R25, 0x4, R25 ;  /* 0x00000004191d7819 */ /* 0x000fe40000010e19 */
[----:B------:R-:W-:Y:S02]  /*37c0*/  IADD3 R28, PT, PT, R27, R28, RZ ;  /* 0x0000001c1b1c7210 */ /* 0x000fe40007ffe0ff */
[----:B------:R-:W-:-:S03]  /*37d0*/  LOP3.LUT R29, R26, R29, RZ, 0x3c, !PT ;  /* 0x0000001d1a1d7212 */ /* 0x000fc600078e3cff */
[----:B------:R-:W-:Y:S01]  /*37e0*/  IMAD R21, R21, 0x1000000, R28 ;  /* 0x0100000015157824 */ /* 0x000fe200078e021c */
[----:B------:R-:W-:Y:S02]  /*37f0*/  LOP3.LUT R28, R17, R24, RZ, 0xc0, !PT ;  /* 0x00000018111c7212 */ /* 0x000fe400078ec0ff */
[----:B------:R-:W-:Y:S01]  /*3800*/  LOP3.LUT R29, RZ, R29, RZ, 0x33, !PT ;  /* 0x0000001dff1d7212 */ /* 0x000fe200078e33ff */
[----:B------:R-:W-:Y:S01]  /*3810*/  IMAD.IADD R17, R19, 0x1, R21 ;  /* 0x0000000113117824 */ /* 0x000fe200078e0215 */
[----:B------:R-:W-:Y:S02]  /*3820*/  LOP3.LUT R24, R24, R25, RZ, 0xc0, !PT ;  /* 0x0000001918187212 */ /* 0x000fe400078ec0ff */
[----:B------:R-:W-:Y:S02]  /*3830*/  IADD3 R27, PT, PT, R21, R28, R29 ;  /* 0x0000001c151b7210 */ /* 0x000fe40007ffe01d */
[----:B------:R-:W-:Y:S02]  /*3840*/  SHF.L.W.U32.HI R28, R26, 0x4, R26 ;  /* 0x000000041a1c7819 */ /* 0x000fe40000010e1a */
[----:B------:R-:W-:Y:S01]  /*3850*/  LOP3.LUT R17, R23, R22, R17, 0x96, !PT ;  /* 0x0000001617117212 */ /* 0x000fe200078e9611 */
[----:B------:R-:W-:Y:S01]  /*3860*/  VIADD R27, R27, UR4 ;  /* 0x000000041b1b7c36 */ /* 0x000fe20008000000 */
[----:B------:R-:W-:-:S02]  /*3870*/  LOP3.LUT R25, R25, R26, RZ, 0xc0, !PT ;  /* 0x0000001a19197212 */ /* 0x000fc400078ec0ff */
[----:B------:R-:W-:Y:S02]  /*3880*/  SHF.L.W.U32.HI R17, R17, 0x3, R17 ;  /* 0x0000000311117819 */ /* 0x000fe40000010e11 */
[----:B------:R-:W-:Y:S02]  /*3890*/  LOP3.LUT R28, R27, R28, RZ, 0x3c, !PT ;  /* 0x0000001c1b1c7212 */ /* 0x000fe400078e3cff */
[----:B------:R-:W-:Y:S01]  /*38a0*/  LOP3.LUT R29, R26, R27, RZ, 0xc0, !PT ;  /* 0x0000001b1a1d7212 */ /* 0x000fe200078ec0ff */
[----:B------:R-:W-:Y:S01]  /*38b0*/  IMAD.IADD R22, R20, 0x1, R17 ;  /* 0x0000000114167824 */ /* 0x000fe200078e0211 */
[----:B------:R-:W-:-:S04]  /*38c0*/  LOP3.LUT R28, RZ, R28, RZ, 0x33, !PT ;  /* 0x0000001cff1c7212 */ /* 0x000fc800078e33ff */
[----:B------:R-:W-:Y:S02]  /*38d0*/  IADD3 R24, PT, PT, R17, R24, R28 ;  /* 0x0000001811187210 */ /* 0x000fe40007ffe01c */
[----:B------:R-:W-:Y:S02]  /*38e0*/  LOP3.LUT R22, R18, R23, R22, 0x96, !PT ;  /* 0x0000001712167212 */ /* 0x000fe400078e9616 */
[----:B------:R-:W-:Y:S01]  /*38f0*/  SHF.L.W.U32.HI R23, R27, 0x4, R27 ;  /* 0x000000041b177819 */ /* 0x000fe20000010e1b */
[----:B------:R-:W-:Y:S01]  /*3900*/  VIADD R24, R24, UR4 ;  /* 0x0000000418187c36 */ /* 0x000fe20008000000 */
[----:B------:R-:W-:-:S04]  /*3910*/  SHF.L.W.U32.HI R22, R22, 0x3, R22 ;  /* 0x0000000316167819 */ /* 0x000fc80000010e16 */
[----:B------:R-:W-:Y:S01]  /*3920*/  LOP3.LUT R28, R24, R23, RZ, 0xc3, !PT ;  /* 0x00000017181c7212 */ /* 0x000fe200078ec3ff */
[----:B------:R-:W-:-:S03]  /*3930*/  IMAD.IADD R23, R21, 0x1, R22 ;  /* 0x0000000115177824 */ /* 0x000fc600078e0216 */
        /* <DEDUP_REMOVED lines=11> */
[----:B------:R-:W-:Y:S02]  /*39f0*/  SHF.L.W.U32.HI R19, R19, 0x3, R19 ;  /* 0x0000000313137819 */ /* 0x000fe40000010e13 */
[----:B------:R-:W-:Y:S02]  /*3a00*/  LOP3.LUT R28, R27, R24, RZ, 0xc0, !PT ;  /* 0x000000181b1c7212 */ /* 0x000fe400078ec0ff */
[----:B------:R-:W-:Y:S01]  /*3a10*/  LOP3.LUT R25, R26, R25, RZ, 0xc3, !PT ;  /* 0x000000191a197212 */ /* 0x000fe200078ec3ff */
[----:B------:R-:W-:-:S03]  /*3a20*/  IMAD.IADD R27, R22, 0x1, R19 ;  /* 0x00000001161b7824 */ /* 0x000fc600078e0213 */
[----:B------:R-:W-:Y:S02]  /*3a30*/  IADD3 R25, PT, PT, R19, R28, R25 ;  /* 0x0000001c13197210 */ /* 0x000fe40007ffe019 */
[----:B------:R-:W-:Y:S02]  /*3a40*/  LOP3.LUT R20, R21, R20, R27, 0x96, !PT ;  /* 0x0000001415147212 */ /* 0x000fe400078e961b */
[----:B------:R-:W-:Y:S01]  /*3a50*/  LOP3.LUT R27, R26, R24, R23, 0xb8, !PT ;  /* 0x000000181a1b7212 */ /* 0x000fe200078eb817 */
[----:B------:R-:W-:Y:S01]  /*3a60*/  VIADD R25, R25, UR4 ;  /* 0x0000000419197c36 */ /* 0x000fe20008000000 */
[----:B------:R-:W-:-:S04]  /*3a70*/  SHF.L.W.U32.HI R20, R20, 0x3, R20 ;  /* 0x0000000314147819 */ /* 0x000fc80000010e14 */
[----:B------:R-:W-:Y:S01]  /*3a80*/  SHF.L.W.U32.HI R24, R25, 0x2, R25 ;  /* 0x0000000219187819 */ /* 0x000fe20000010e19 */
[----:B------:R-:W-:-:S03]  /*3a90*/  IMAD.IADD R28, R18, 0x1, R20 ;  /* 0x00000001121c7824 */ /* 0x000fc600078e0214 */
[----:B------:R-:W-:Y:S02]  /*3aa0*/  LOP3.LUT R27, R27, R26, R24, 0x78, !PT ;  /* 0x0000001a1b1b7212 */ /* 0x000fe400078e7818 */
[----:B------:R-:W-:Y:S02]  /*3ab0*/  LOP3.LUT R21, R17, R21, R28, 0x96, !PT ;  /* 0x0000001511157212 */ /* 0x000fe400078e961c */
[----:B------:R-:W-:Y:S02]  /*3ac0*/  LOP3.LUT R24, R27, UR5, R20, 0x96, !PT ;  /* 0x000000051b187c12 */ /* 0x000fe4000f8e9614 */
[----:B------:R-:W-:Y:S02]  /*3ad0*/  SHF.L.W.U32.HI R21, R21, 0x3, R21 ;  /* 0x0000000315157819 */ /* 0x000fe40000010e15 */
[----:B------:R-:W-:Y:S02]  /*3ae0*/  LOP3.LUT R28, R25, R23, R26, 0xb8, !PT ;  /* 0x00000017191c7212 */ /* 0x000fe400078eb81a */
[----:B------:R-:W-:Y:S01]  /*3af0*/  SHF.L.W.U32.HI R23, R24, 0x2, R24 ;  /* 0x0000000218177819 */ /* 0x000fe20000010e18 */
[----:B------:R-:W-:-:S03]  /*3b00*/  IMAD.IADD R27, R19, 0x1, R21 ;  /* 0x00000001131b7824 */ /* 0x000fc600078e0215 */
[----:B------:R-:W-:Y:S02]  /*3b10*/  LOP3.LUT R28, R28, R25, R23, 0x78, !PT ;  /* 0x000000191c1c7212 */ /* 0x000fe400078e7817 */
[----:B------:R-:W-:Y:S02]  /*3b20*/  LOP3.LUT R17, R22, R17, R27, 0x96, !PT ;  /* 0x0000001116117212 */ /* 0x000fe400078e961b */
[----:B------:R-:W-:Y:S02]  /*3b30*/  LOP3.LUT R23, R28, UR5, R21, 0x96, !PT ;  /* 0x000000051c177c12 */ /* 0x000fe4000f8e9615 */
[----:B------:R-:W-:Y:S02]  /*3b40*/  LOP3.LUT R27, R24, R26, R25, 0xb8, !PT ;  /* 0x0000001a181b7212 */ /* 0x000fe400078eb819 */
[----:B------:R-:W-:Y:S02]  /*3b50*/  SHF.L.W.U32.HI R26, R23, 0x2, R23 ;  /* 0x00000002171a7819 */ /* 0x000fe40000010e17 */
[----:B------:R-:W-:-:S02]  /*3b60*/  SHF.L.W.U32.HI R17, R17, 0x3, R17 ;  /* 0x0000000311117819 */ /* 0x000fc40000010e11 */
[----:B------:R-:W-:Y:S02]  /*3b70*/  LOP3.LUT R26, R27, R24, R26, 0x78, !PT ;  /* 0x000000181b1a7212 */ /* 0x000fe400078e781a */
[----:B------:R-:W-:Y:S01]  /*3b80*/  LOP3.LUT R28, R23, R25, R24, 0xb8, !PT ;  /* 0x00000019171c7212 */ /* 0x000fe200078eb818 */
[--C-:B------:R-:W-:Y:S01]  /*3b90*/  IMAD.IADD R27, R20, 0x1, R17.reuse ;  /* 0x00000001141b7824 */ /* 0x100fe200078e0211 */
[----:B------:R-:W-:-:S04]  /*3ba0*/  LOP3.LUT R26, R26, UR5, R17, 0x96, !PT ;  /* 0x000000051a1a7c12 */ /* 0x000fc8000f8e9611 */
[----:B------:R-:W-:Y:S02]  /*3bb0*/  LOP3.LUT R22, R18, R22, R27, 0x96, !PT ;  /* 0x0000001612167212 */ /* 0x000fe400078e961b */
[----:B------:R-:W-:Y:S02]  /*3bc0*/  SHF.L.W.U32.HI R25, R26, 0x2, R26 ;  /* 0x000000021a197819 */ /* 0x000fe40000010e1a */
[----:B------:R-:W-:Y:S02]  /*3bd0*/  SHF.L.W.U32.HI R22, R22, 0x3, R22 ;  /* 0x0000000316167819 */ /* 0x000fe40000010e16 */
[----:B------:R-:W-:-:S03]  /*3be0*/  LOP3.LUT R25, R28, R23, R25, 0x78, !PT ;  /* 0x000000171c197212 */ /* 0x000fc600078e7819 */
[--C-:B------:R-:W-:Y:S01]  /*3bf0*/  IMAD.IADD R27, R21, 0x1, R22.reuse ;  /* 0x00000001151b7824 */ /* 0x100fe200078e0216 */
[----:B------:R-:W-:-:S04]  /*3c00*/  LOP3.LUT R25, R25, UR5, R22, 0x96, !PT ;  /* 0x0000000519197c12 */ /* 0x000fc8000f8e9616 */
[----:B------:R-:W-:Y:S02]  /*3c10*/  LOP3.LUT R18, R19, R18, R27, 0x96, !PT ;  /* 0x0000001213127212 */ /* 0x000fe400078e961b */
[----:B------:R-:W-:Y:S02]  /*3c20*/  LOP3.LUT R27, R26, R24, R23, 0xb8, !PT ;  /* 0x000000181a1b7212 */ /* 0x000fe400078eb817 */
[----:B------:R-:W-:Y:S02]  /*3c30*/  SHF.L.W.U32.HI R24, R25, 0x2, R25 ;  /* 0x0000000219187819 */ /* 0x000fe40000010e19 */
[----:B------:R-:W-:Y:S02]  /*3c40*/  SHF.L.W.U32.HI R18, R18, 0x3, R18 ;  /* 0x0000000312127819 */ /* 0x000fe40000010e12 */
        /* <DEDUP_REMOVED lines=14> */
[----:B------:R-:W-:Y:S02]  /*3d30*/  IADD3 R28, PT, PT, R18, R20, RZ ;  /* 0x00000014121c7210 */ /* 0x000fe40007ffe0ff */
[----:B------:R-:W-:-:S02]  /*3d40*/  LOP3.LUT R27, R27, R24, R26, 0x78, !PT ;  /* 0x000000181b1b7212 */ /* 0x000fc400078e781a */
        /* <DEDUP_REMOVED lines=23> */
[----:B------:R-:W-:Y:S02]  /*3ec0*/  SHF.L.W.U32.HI R27, R24, 0x4, R24 ;  /* 0x00000004181b7819 */ /* 0x000fe40000010e18 */
[----:B------:R-:W-:Y:S02]  /*3ed0*/  SHF.L.W.U32.HI R30, R23, 0x7, R23 ;  /* 0x00000007171e7819 */ /* 0x000fe40000010e17 */
[----:B------:R-:W-:Y:S02]  /*3ee0*/  SHF.L.W.U32.HI R18, R18, 0x3, R18 ;  /* 0x0000000312127819 */ /* 0x000fe40000010e12 */
[----:B------:R-:W-:Y:S02]  /*3ef0*/  LOP3.LUT R27, R28, R27, R30, 0x96, !PT ;  /* 0x0000001b1c1b7212 */ /* 0x000fe400078e961e */
[----:B0-----:R-:W-:-:S02]  /*3f00*/  LOP3.LUT R31, R18, UR6, RZ, 0x3c, !PT ;  /* 0x00000006121f7c12 */ /* 0x001fc4000f8e3cff */
[----:B------:R-:W-:Y:S01]  /*3f10*/  LOP3.LUT R26, R27, R26, RZ, 0x3c, !PT ;  /* 0x0000001a1b1a7212 */ /* 0x000fe200078e3cff */
[----:B------:R-:W-:Y:S01]  /*3f20*/  IMAD.IADD R27, R17, 0x1, R18 ;  /* 0x00000001111b7824 */ /* 0x000fe200078e0212 */
[----:B------:R-:W-:-:S03]  /*3f30*/  SHF.L.W.U32.HI R28, R23, 0x4, R23 ;  /* 0x00000004171c7819 */ /* 0x000fc60000010e17 */
[----:B------:R-:W-:Y:S01]  /*3f40*/  IMAD.IADD R26, R26, 0x1, R31 ;  /* 0x000000011a1a7824 */ /* 0x000fe200078e021f */
[----:B------:R-:W-:-:S04]  /*3f50*/  LOP3.LUT R19, R20, R19, R27, 0x96, !PT ;  /* 0x0000001314137212 */ /* 0x000fc800078e961b */
[--C-:B------:R-:W-:Y:S02]  /*3f60*/  SHF.L.W.U32.HI R27, R26, 0x7, R26.reuse ;  /* 0x000000071a1b7819 */ /* 0x100fe40000010e1a */
[----:B------:R-:W-:Y:S02]  /*3f70*/  SHF.L.W.U32.HI R19, R19, 0x3, R19 ;  /* 0x0000000313137819 */ /* 0x000fe40000010e13 */
[----:B------:R-:W-:Y:S02]  /*3f80*/  LOP3.LUT R28, R29, R28, R27, 0x96, !PT ;  /* 0x0000001c1d1c7212 */ /* 0x000fe400078e961b */
[----:B------:R-:W-:Y:S01]  /*3f90*/  LOP3.LUT R30, R19, UR6, RZ, 0x3c, !PT ;  /* 0x00000006131e7c12 */ /* 0x000fe2000f8e3cff */
[----:B------:R-:W-:Y:S01]  /*3fa0*/  IMAD.IADD R27, R22, 0x1, R19 ;  /* 0x00000001161b7824 */ /* 0x000fe200078e0213 */
[----:B------:R-:W-:Y:S02]  /*3fb0*/  LOP3.LUT R25, R28, R25, RZ, 0x3c, !PT ;  /* 0x000000191c197212 */ /* 0x000fe400078e3cff */
[----:B------:R-:W-:-:S02]  /*3fc0*/  SHF.L.W.U32.HI R28, R26, 0x4, R26 ;  /* 0x000000041a1c7819 */ /* 0x000fc40000010e1a */
[----:B------:R-:W-:Y:S01]  /*3fd0*/  LOP3.LUT R20, R21, R20, R27, 0x96, !PT ;  /* 0x0000001415147212 */ /* 0x000fe200078e961b */
[----:B------:R-:W-:Y:S01]  /*3fe0*/  IMAD.IADD R25, R25, 0x1, R30 ;  /* 0x0000000119197824 */ /* 0x000fe200078e021e */
[----:B------:R-:W-:Y:S02]  /*3ff0*/  SHF.L.W.U32.HI R27, R23, 0x2, R23 ;  /* 0x00000002171b7819 */ /* 0x000fe40000010e17 */
[----:B------:R-:W-:Y:S02]  /*4000*/  SHF.L.W.U32.HI R20, R20, 0x3, R20 ;  /* 0x0000000314147819 */ /* 0x000fe40000010e14 */
[----:B------:R-:W-:-:S04]  /*4010*/  SHF.L.W.U32.HI R29, R25, 0x7, R25 ;  /* 0x00000007191d7819 */ /* 0x000fc80000010e19 */
[----:B------:R-:W-:Y:S01]  /*4020*/  LOP3.LUT R27, R27, R28, R29, 0x96, !PT ;  /* 0x0000001c1b1b7212 */ /* 0x000fe200078e961d */
[----:B------:R-:W-:Y:S01]  /*4030*/  IMAD.IADD R28, R18, 0x1, R20 ;  /* 0x00000001121c7824 */ /* 0x000fe200078e0214 */
[----:B------:R-:W-:Y:S02]  /*4040*/  LOP3.LUT R29, R20, UR6, RZ, 0x3c, !PT ;  /* 0x00000006141d7c12 */ /* 0x000fe4000f8e3cff */
[----:B------:R-:W-:Y:S02]  /*4050*/  LOP3.LUT R24, R27, R24, RZ, 0x3c, !PT ;  /* 0x000000181b187212 */ /* 0x000fe400078e3cff */
[----:B------:R-:W-:Y:S02]  /*4060*/  LOP3.LUT R21, R17, R21, R28, 0x96, !PT ;  /* 0x0000001511157212 */ /* 0x000fe400078e961c */
[----:B------:R-:W-:Y:S01]  /*4070*/  SHF.L.W.U32.HI R27, R26, 0x2, R26 ;  /* 0x000000021a1b7819 */ /* 0x000fe20000010e1a */
[----:B------:R-:W-:Y:S01]  /*4080*/  IMAD.IADD R24, R24, 0x1, R29 ;  /* 0x0000000118187824 */ /* 0x000fe200078e021d */
[----:B------:R-:W-:-:S02]  /*4090*/  SHF.L.W.U32.HI R28, R25, 0x4, R25 ;  /* 0x00000004191c7819 */ /* 0x000fc40000010e19 */
[----:B------:R-:W-:Y:S02]  /*40a0*/  SHF.L.W.U32.HI R21, R21, 0x3, R21 ;  /* 0x0000000315157819 */ /* 0x000fe40000010e15 */
[----:B------:R-:W-:Y:S02]  /*40b0*/  SHF.L.W.U32.HI R29, R24, 0x7, R24 ;  /* 0x00000007181d7819 */ /* 0x000fe40000010e18 */
[----:B------:R-:W-:Y:S02]  /*40c0*/  LOP3.LUT R30, R21, UR6, RZ, 0x3c, !PT ;  /* 0x00000006151e7c12 */ /* 0x000fe4000f8e3cff */
[----:B------:R-:W-:-:S04]  /*40d0*/  LOP3.LUT R28, R27, R28, R29, 0x96, !PT ;  /* 0x0000001c1b1c7212 */ /* 0x000fc800078e961d */
[----:B------:R-:W-:Y:S01]  /*40e0*/  LOP3.LUT R27, R28, R23, RZ, 0x3c, !PT ;  /* 0x000000171c1b7212 */ /* 0x000fe200078e3cff */
[----:B------:R-:W-:Y:S01]  /*40f0*/  IMAD.IADD R23, R19, 0x1, R21 ;  /* 0x0000000113177824 */ /* 0x000fe200078e0215 */
[----:B------:R-:W-:-:S03]  /*4100*/  SHF.L.W.U32.HI R28, R24, 0x4, R24 ;  /* 0x00000004181c7819 */ /* 0x000fc60000010e18 */
[----:B------:R-:W-:Y:S01]  /*4110*/  IMAD.IADD R27, R27, 0x1, R30 ;  /* 0x000000011b1b7824 */ /* 0x000fe200078e021e */
[----:B------:R-:W-:Y:S02]  /*4120*/  LOP3.LUT R23, R22, R17, R23, 0x96, !PT ;  /* 0x0000001116177212 */ /* 0x000fe400078e9617 */
[----:B------:R-:W-:Y:S02]  /*4130*/  SHF.L.W.U32.HI R17, R25, 0x2, R25 ;  /* 0x0000000219117819 */ /* 0x000fe40000010e19 */
[----:B------:R-:W-:Y:S02]  /*4140*/  SHF.L.W.U32.HI R29, R27, 0x7, R27 ;  /* 0x000000071b1d7819 */ /* 0x000fe40000010e1b */
[----:B------:R-:W-:Y:S02]  /*4150*/  SHF.L.W.U32.HI R23, R23, 0x3, R23 ;  /* 0x0000000317177819 */ /* 0x000fe40000010e17 */
[----:B------:R-:W-:Y:S02]  /*4160*/  LOP3.LUT R17, R17, R28, R29, 0x96, !PT ;  /* 0x0000001c11117212 */ /* 0x000fe400078e961d */
[----:B------:R-:W-:-:S02]  /*4170*/  LOP3.LUT R29, R23, UR6, RZ, 0x3c, !PT ;  /* 0x00000006171d7c12 */ /* 0x000fc4000f8e3cff */
[----:B------:R-:W-:Y:S01]  /*4180*/  LOP3.LUT R28, R17, R26, RZ, 0x3c, !PT ;  /* 0x0000001a111c7212 */ /* 0x000fe200078e3cff */
[----:B------:R-:W-:-:S04]  /*4190*/  IMAD.IADD R17, R20, 0x1, R23 ;  /* 0x0000000114117824 */ /* 0x000fc800078e0217 */
[----:B------:R-:W-:Y:S01]  /*41a0*/  IMAD.IADD R28, R28, 0x1, R29 ;  /* 0x000000011c1c7824 */ /* 0x000fe200078e021d */
[----:B------:R-:W-:Y:S02]  /*41b0*/  LOP3.LUT R17, R18, R22, R17, 0x96, !PT ;  /* 0x0000001612117212 */ /* 0x000fe400078e9611 */
[----:B------:R-:W-:Y:S02]  /*41c0*/  SHF.L.W.U32.HI R22, R24, 0x2, R24 ;  /* 0x0000000218167819 */ /* 0x000fe40000010e18 */
[----:B------:R-:W-:Y:S02]  /*41d0*/  SHF.L.W.U32.HI R29, R27, 0x4, R27 ;  /* 0x000000041b1d7819 */ /* 0x000fe40000010e1b */
[----:B------:R-:W-:Y:S02]  /*41e0*/  SHF.L.W.U32.HI R26, R28, 0x7, R28 ;  /* 0x000000071c1a7819 */ /* 0x000fe40000010e1c */
[----:B------:R-:W-:Y:S02]  /*41f0*/  SHF.L.W.U32.HI R30, R17, 0x3, R17 ;  /* 0x00000003111e7819 */ /* 0x000fe40000010e11 */
[----:B------:R-:W-:-:S02]  /*4200*/  LOP3.LUT R22, R22, R29, R26, 0x96, !PT ;  /* 0x0000001d16167212 */ /* 0x000fc400078e961a */
[----:B------:R-:W-:Y:S01]  /*4210*/  LOP3.LUT R29, R30, UR6, RZ, 0x3c, !PT ;  /* 0x000000061e1d7c12 */ /* 0x000fe2000f8e3cff */
[----:B------:R-:W-:Y:S01]  /*4220*/  IMAD.IADD R17, R21, 0x1, R30 ;  /* 0x0000000115117824 */ /* 0x000fe200078e021e */
[----:B------:R-:W-:Y:S02]  /*4230*/  LOP3.LUT R22, R22, R25, RZ, 0x3c, !PT ;  /* 0x0000001916167212 */ /* 0x000fe400078e3cff */
[----:B------:R-:W-:Y:S02]  /*4240*/  SHF.L.W.U32.HI R25, R27, 0x2, R27 ;  /* 0x000000021b197819 */ /* 0x000fe40000010e1b */
[----:B------:R-:W-:Y:S01]  /*4250*/  LOP3.LUT R17, R19, R18, R17, 0x96, !PT ;  /* 0x0000001213117212 */ /* 0x000fe200078e9611 */
[----:B------:R-:W-:Y:S01]  /*4260*/  IMAD.IADD R22, R22, 0x1, R29 ;  /* 0x0000000116167824 */ /* 0x000fe200078e021d */
[----:B------:R-:W-:Y:S02]  /*4270*/  SHF.L.W.U32.HI R26, R28, 0x4, R28 ;  /* 0x000000041c1a7819 */ /* 0x000fe40000010e1c */
[----:B------:R-:W-:-:S02]  /*4280*/  SHF.L.W.U32.HI R18, R17, 0x3, R17 ;  /* 0x0000000311127819 */ /* 0x000fc40000010e11 */
[----:B------:R-:W-:-:S03]  /*4290*/  SHF.L.W.U32.HI R29, R22, 0x7, R22 ;  /* 0x00000007161d7819 */ /* 0x000fc60000010e16 */
[----:B------:R-:W-:Y:S01]  /*42a0*/  IMAD.IADD R17, R23, 0x1, R18 ;  /* 0x0000000117117824 */ /* 0x000fe200078e0212 */
[----:B------:R-:W-:Y:S02]  /*42b0*/  LOP3.LUT R25, R25, R26, R29, 0x96, !PT ;  /* 0x0000001a19197212 */ /* 0x000fe400078e961d */
        /* <DEDUP_REMOVED lines=8> */
[----:B------:R-:W-:Y:S02]  /*4340*/  IADD3 R30, PT, PT, R30, R17, RZ ;  /* 0x000000111e1e7210 */ /* 0x000fe40007ffe0ff */
[----:B------:R-:W-:Y:S02]  /*4350*/  LOP3.LUT R24, R19, R24, R25, 0x96, !PT ;  /* 0x0000001813187212 */ /* 0x000fe400078e9619 */
[----:B------:R-:W-:Y:S02]  /*4360*/  LOP3.LUT R19, R17, UR6, RZ, 0x3c, !PT ;  /* 0x0000000611137c12 */ /* 0x000fe4000f8e3cff */
[----:B------:R-:W-:-:S02]  /*4370*/  LOP3.LUT R24, R24, R27, RZ, 0x3c, !PT ;  /* 0x0000001b18187212 */ /* 0x000fc400078e3cff */
[----:B------:R-:W-:Y:S02]  /*4380*/  LOP3.LUT R30, R21, R20, R30, 0x96, !PT ;  /* 0x00000014151e7212 */ /* 0x000fe400078e961e */
[----:B------:R-:W-:Y:S01]  /*4390*/  SHF.L.W.U32.HI R20, R22, 0x2, R22 ;  /* 0x0000000216147819 */ /* 0x000fe20000010e16 */
[----:B------:R-:W-:Y:S01]  /*43a0*/  IMAD.IADD R17, R24, 0x1, R19 ;  /* 0x0000000118117824 */ /* 0x000fe200078e0213 */
[----:B------:R-:W-:Y:S02]  /*43b0*/  SHF.L.W.U32.HI R25, R26, 0x4, R26 ;  /* 0x000000041a197819 */ /* 0x000fe40000010e1a */
[----:B------:R-:W-:Y:S02]  /*43c0*/  SHF.L.W.U32.HI R19, R30, 0x3, R30 ;  /* 0x000000031e137819 */ /* 0x000fe40000010e1e */
        /* <DEDUP_REMOVED lines=13> */
[----:B------:R-:W-:-:S05]  /*44a0*/  LOP3.LUT R19, R19, R22, RZ, 0x3c, !PT ;  /* 0x0000001613137212 */ /* 0x000fca00078e3cff */
[----:B------:R-:W-:Y:S01]  /*44b0*/  IMAD.IADD R25, R19, 0x1, R18 ;  /* 0x0000000113197824 */ /* 0x000fe200078e0212 */
[----:B------:R-:W-:Y:S06]  /*44c0*/  @!P0 BRA `(.L_x_62) ;  /* 0xffffffec00888947 */ /* 0x000fec000383ffff */
.L_x_61:
[----:B---3--:R-:W-:Y:S01]  /*44d0*/  SHF.R.U32.HI R12, RZ, 0x18, R26 ;  /* 0x00000018ff0c7819 */ /* 0x008fe2000001161a */
[----:B------:R-:W-:Y:S03]  /*44e0*/  BSSY.RECONVERGENT B1, `(.L_x_63) ;  /* 0x0000057000017945 */ /* 0x000fe60003800200 */
[----:B------:R-:W-:-:S04]  /*44f0*/  PRMT R18, R12, 0x9910, RZ ;  /* 0x000099100c127816 */ /* 0x000fc800000000ff */
[----:B-----5:R-:W-:Y:S02]  /*4500*/  ISETP.NE.AND P0, PT, R13, R18, PT ;  /* 0x000000120d00720c */ /* 0x020fe40003f05270 */
[----:B------:R-:W-:-:S11]  /*4510*/  PRMT R18, R12, 0x7610, R18 ;  /* 0x000076100c127816 */ /* 0x000fd60000000012 */
[----:B------:R-:W-:Y:S05]  /*4520*/  @P0 BRA `(.L_x_64) ;  /* 0x0000000400480947 */ /* 0x000fea0003800000 */
[----:B------:R-:W2:Y:S01]  /*4530*/  LDG.E.U8 R13, desc[UR8][R14.64+0x1] ;  /* 0x000001080e0d7981 */ /* 0x000ea2000c1e1100 */
[----:B------:R-:W-:-:S04]  /*4540*/  SHF.R.U32.HI R19, RZ, 0x8, R26 ;  /* 0x00000008ff137819 */ /* 0x000fc8000001161a */
[----:B------:R-:W-:-:S04]  /*4550*/  LOP3.LUT R18, R12, 0xff00, R19, 0xf8, !PT ;  /* 0x0000ff000c127812 */ /* 0x000fc800078ef813 */
[----:B------:R-:W-:-:S04]  /*4560*/  SHF.R.U32.HI R18, RZ, 0x8, R18 ;  /* 0x00000008ff127819 */ /* 0x000fc80000011612 */
[----:B------:R-:W-:-:S04]  /*4570*/  PRMT R12, R18, 0x9910, RZ ;  /* 0x00009910120c7816 */ /* 0x000fc800000000ff */
[----:B--2---:R-:W-:-:S13]  /*4580*/  ISETP.NE.AND P0, PT, R13, R12, PT ;  /* 0x0000000c0d00720c */ /* 0x004fda0003f05270 */
[----:B------:R-:W-:Y:S05]  /*4590*/  @P0 BRA `(.L_x_64) ;  /* 0x00000004002c0947 */ /* 0x000fea0003800000 */
[----:B------:R-:W2:Y:S01]  /*45a0*/  LDG.E.U8 R13, desc[UR8][R14.64+0x2] ;  /* 0x000002080e0d7981 */ /* 0x000ea2000c1e1100 */
[----:B------:R-:W-:-:S04]  /*45b0*/  LOP3.LUT R18, R19, 0xff, RZ, 0xc0, !PT ;  /* 0x000000ff13127812 */ /* 0x000fc800078ec0ff */
[----:B--2---:R-:W-:-:S13]  /*45c0*/  ISETP.NE.AND P0, PT, R13, R18, PT ;  /* 0x000000120d00720c */ /* 0x004fda0003f05270 */
[----:B------:R-:W-:Y:S05]  /*45d0*/  @P0 BRA `(.L_x_64) ;  /* 0x00000004001c0947 */ /* 0x000fea0003800000 */
[----:B------:R-:W2:Y:S01]  /*45e0*/  LDG.E.U8 R13, desc[UR8][R14.64+0x3] ;  /* 0x000003080e0d7981 */ /* 0x000ea2000c1e1100 */
[C---:B------:R-:W-:Y:S02]  /*45f0*/  LOP3.LUT R12, R26.reuse, 0xff, RZ, 0xc0, !PT ;  /* 0x000000ff1a0c7812 */ /* 0x040fe400078ec0ff */
[----:B------:R-:W-:Y:S02]  /*4600*/  PRMT R18, R26, 0x7610, R18 ;  /* 0x000076101a127816 */ /* 0x000fe40000000012 */
[----:B--2---:R-:W-:-:S13]  /*4610*/  ISETP.NE.AND P0, PT, R13, R12, PT ;  /* 0x0000000c0d00720c */ /* 0x004fda0003f05270 */
[----:B------:R-:W-:Y:S05]  /*4620*/  @P0 BRA `(.L_x_64) ;  /* 0x0000000400080947 */ /* 0x000fea0003800000 */
[----:B------:R-:W2:Y:S01]  /*4630*/  LDG.E.U8 R13, desc[UR8][R14.64+0x4] ;  /* 0x000004080e0d7981 */ /* 0x000ea2000c1e1100 */
[----:B------:R-:W-:-:S04]  /*4640*/  SHF.R.U32.HI R18, RZ, 0x18, R17 ;  /* 0x00000018ff127819 */ /* 0x000fc80000011611 */
[----:B------:R-:W-:-:S04]  /*4650*/  PRMT R12, R18, 0x9910, RZ ;  /* 0x00009910120c7816 */ /* 0x000fc800000000ff */
[----:B--2---:R-:W-:-:S13]  /*4660*/  ISETP.NE.AND P0, PT, R13, R12, PT ;  /* 0x0000000c0d00720c */ /* 0x004fda0003f05270 */
[----:B------:R-:W-:Y:S05]  /*4670*/  @P0 BRA `(.L_x_64) ;  /* 0x0000000000f40947 */ /* 0x000fea0003800000 */
[----:B------:R-:W2:Y:S01]  /*4680*/  LDG.E.U8 R13, desc[UR8][R14.64+0x5] ;  /* 0x000005080e0d7981 */ /* 0x000ea2000c1e1100 */
[----:B------:R-:W-:-:S04]  /*4690*/  PRMT R12, R17, 0x7632, R12 ;  /* 0x00007632110c7816 */ /* 0x000fc8000000000c */
[----:B------:R-:W-:-:S04]  /*46a0*/  LOP3.LUT R12, R12, 0xff, RZ, 0xc0, !PT ;  /* 0x000000ff0c0c7812 */ /* 0x000fc800078ec0ff */
[----:B------:R-:W-:Y:S02]  /*46b0*/  PRMT R18, R12, 0x7610, R18 ;  /* 0x000076100c127816 */ /* 0x000fe40000000012 */
[----:B--2---:R-:W-:-:S13]  /*46c0*/  ISETP.NE.AND P0, PT, R13, R12, PT ;  /* 0x0000000c0d00720c */ /* 0x004fda0003f05270 */
[----:B------:R-:W-:Y:S05]  /*46d0*/  @P0 BRA `(.L_x_64) ;  /* 0x0000000000dc0947 */ /* 0x000fea0003800000 */
[----:B------:R-:W2:Y:S01]  /*46e0*/  LDG.E.U8 R13, desc[UR8][R14.64+0x6] ;  /* 0x000006080e0d7981 */ /* 0x000ea2000c1e1100 */
[----:B------:R-:W-:-:S04]  /*46f0*/  LOP3.LUT R12, R17, 0xffff, RZ, 0xc0, !PT ;  /* 0x0000ffff110c7812 */ /* 0x000fc800078ec0ff */
[----:B------:R-:W-:-:S04]  /*4700*/  SHF.R.U32.HI R18, RZ, 0x8, R12 ;  /* 0x00000008ff127819 */ /* 0x000fc8000001160c */
[----:B------:R-:W-:-:S04]  /*4710*/  PRMT R12, R18, 0x9910, RZ ;  /* 0x00009910120c7816 */ /* 0x000fc800000000ff */
        /* <DEDUP_REMOVED lines=47> */
[----:B------:R-:W-:-:S04]  /*4a10*/  LOP3.LUT R12, R25, 0xff, RZ, 0xc0, !PT ;  /* 0x000000ff190c7812 */ /* 0x000fc800078ec0ff */
[----:B--2---:R-:W-:-:S13]  /*4a20*/  ISETP.NE.AND P0, PT, R13, R12, PT ;  /* 0x0000000c0d00720c */ /* 0x004fda0003f05270 */
[----:B------:R-:W-:Y:S05]  /*4a30*/  @!P0 BRA `(.L_x_65) ;  /* 0x0000000000cc8947 */ /* 0x000fea0003800000 */
[----:B------:R-:W-:-:S07]  /*4a40*/  PRMT R18, R25, 0x7610, R18 ;  /* 0x0000761019127816 */ /* 0x000fce0000000012 */
.L_x_64:
[----:B------:R-:W-:Y:S05]  /*4a50*/  BSYNC.RECONVERGENT B1 ;  /* 0x0000000000017941 */ /* 0x000fea0003800200 */
.L_x_63:
[----:B------:R-:W-:Y:S02]  /*4a60*/  PRMT R13, R13, 0x9910, RZ ;  /* 0x000099100d0d7816 */ /* 0x000fe400000000ff */
[----:B------:R-:W-:-:S04]  /*4a70*/  LOP3.LUT R18, R18, 0xff, RZ, 0xc0, !PT ;  /* 0x000000ff12127812 */ /* 0x000fc800078ec0ff */
[----:B------:R-:W-:-:S13]  /*4a80*/  ISETP.NE.AND P0, PT, R18, R13, PT ;  /* 0x0000000d1200720c */ /* 0x000fda0003f05270 */
[----:B------:R-:W-:Y:S05]  /*4a90*/  @!P0 BRA `(.L_x_65) ;  /* 0x0000000000b48947 */ /* 0x000fea0003800000 */
[----:B------:R-:W0:Y:S01]  /*4aa0*/  LDCU UR4, c[0x0][0x370] ;  /* 0x00006e00ff0477ac */ /* 0x000e220008000800 */
[----:B------:R-:W-:Y:S01]  /*4ab0*/  IADD3 R0, P1, PT, R0, 0x1, RZ ;  /* 0x0000000100007810 */ /* 0x000fe20007f3e0ff */
[----:B------:R-:W1:Y:S04]  /*4ac0*/  LDCU.64 UR6, c[0x0][0x3b0] ;  /* 0x00007600ff0677ac */ /* 0x000e680008000a00 */
[----:B------:R-:W-:Y:S02]  /*4ad0*/  IMAD.X R3, RZ, RZ, R3, P1 ;  /* 0x000000ffff037224 */ /* 0x000fe400008e0603 */
[----:B0-----:R-:W-:-:S05]  /*4ae0*/  IMAD R12, R2, UR4, RZ ;  /* 0x00000004020c7c24 */ /* 0x001fca000f8e02ff */
[----:B------:R-:W-:-:S05]  /*4af0*/  IADD3 R5, P0, PT, R12, R5, RZ ;  /* 0x000000050c057210 */ /* 0x000fca0007f1e0ff */
[----:B------:R-:W-:Y:S01]  /*4b00*/  IMAD.X R6, RZ, RZ, R6, P0 ;  /* 0x000000ffff067224 */ /* 0x000fe200000e0606 */
[----:B-1----:R-:W-:-:S04]  /*4b10*/  ISETP.GE.U32.AND P0, PT, R5, UR6, PT ;  /* 0x0000000605007c0c */ /* 0x002fc8000bf06070 */
[----:B------:R-:W-:-:S13]  /*4b20*/  ISETP.GE.U32.AND.EX P0, PT, R6, UR7, PT, P0 ;  /* 0x0000000706007c0c */ /* 0x000fda000bf06100 */
[----:B------:R-:W-:Y:S05]  /*4b30*/  @!P0 BRA `(.L_x_66) ;  /* 0xffffffb400d48947 */ /* 0x000fea000383ffff */
.L_x_1:
[----:B------:R-:W-:Y:S05]  /*4b40*/  BSYNC.RECONVERGENT B0 ;  /* 0x0000000000007941 */ /* 0x000fea0003800200 */
.L_x_0:
[----:B------:R-:W0:Y:S01]  /*4b50*/  S2R R11, SR_TID.X ;  /* 0x00000000000b7919 */ /* 0x000e220000002100 */
[----:B------:R-:W1:Y:S01]  /*4b60*/  S2UR UR5, SR_CgaCtaId ;  /* 0x00000000000579c3 */ /* 0x000e620000008800 */
[----:B------:R-:W-:Y:S01]  /*4b70*/  UMOV UR4, 0x400 ;  /* 0x0000040000047882 */ /* 0x000fe20000000000 */
[----:B------:R-:W-:Y:S01]  /*4b80*/  ISETP.GE.U32.AND P1, PT, R2, 0x2, PT ;  /* 0x000000020200780c */ /* 0x000fe20003f26070 */
[----:B------:R-:W-:Y:S02]  /*4b90*/  IMAD.MOV.U32 R4, RZ, RZ, R0 ;  /* 0x000000ffff047224 */ /* 0x000fe400078e0000 */
[----:B------:R-:W-:Y:S01]  /*4ba0*/  IMAD.MOV.U32 R5, RZ, RZ, R3 ;  /* 0x000000ffff057224 */ /* 0x000fe200078e0003 */
[----:B-1----:R-:W-:-:S06]  /*4bb0*/  ULEA UR4, UR5, UR4, 0x18 ;  /* 0x0000000405047291 */ /* 0x002fcc000f8ec0ff */
[C---:B0-----:R-:W-:Y:S01]  /*4bc0*/  LEA R9, R11.reuse, UR4, 0x3 ;  /* 0x000000040b097c11 */ /* 0x041fe2000f8e18ff */
[----:B------:R-:W-:Y:S05]  /*4bd0*/  WARPSYNC.ALL ;  /* 0x0000000000007948 */ /* 0x000fea0003800000 */
[----:B------:R0:W-:Y:S01]  /*4be0*/  STS.64 [R9], R4 ;  /* 0x0000000409007388 */ /* 0x0001e20000000a00 */
[----:B------:R-:W-:Y:S01]  /*4bf0*/  BAR.SYNC.DEFER_BLOCKING 0x0 ;  /* 0x0000000000007b1d */ /* 0x000fe20000010000 */
[----:B------:R-:W-:-:S05]  /*4c00*/  ISETP.NE.AND P0, PT, R11, RZ, PT ;  /* 0x000000ff0b00720c */ /* 0x000fca0003f05270 */
[----:B------:R-:W-:Y:S08]  /*4c10*/  @!P1 BRA `(.L_x_67) ;  /* 0x0000000000349947 */ /* 0x000ff00003800000 */
.L_x_68:
[----:B------:R-:W-:Y:S01]  /*4c20*/  SHF.R.U32.HI R8, RZ, 0x1, R2 ;  /* 0x00000001ff087819 */ /* 0x000fe20000011602 */
[----:B------:R-:W-:Y:S05]  /*4c30*/  WARPSYNC.ALL ;  /* 0x0000000000007948 */ /* 0x000fea0003800000 */
[----:B------:R-:W-:-:S13]  /*4c40*/  ISETP.GE.U32.AND P1, PT, R11, R8, PT ;  /* 0x000000080b00720c */ /* 0x000fda0003f26070 */
[----:B------:R-:W-:Y:S01]  /*4c50*/  @!P1 IMAD R0, R8, 0x8, R9 ;  /* 0x0000000808009824 */ /* 0x000fe200078e0209 */
[----:B------:R-:W-:Y:S04]  /*4c60*/  @!P1 LDS.64 R6, [R9] ;  /* 0x0000000009069984 */ /* 0x000fe80000000a00 */
[----:B0-----:R-:W0:Y:S02]  /*4c70*/  @!P1 LDS.64 R4, [R0] ;  /* 0x0000000000049984 */ /* 0x001e240000000a00 */
[----:B0-----:R-:W-:-:S05]  /*4c80*/  @!P1 IADD3 R4, P2, PT, R4, R6, RZ ;  /* 0x0000000604049210 */ /* 0x001fca0007f5e0ff */
[----:B------:R-:W-:-:S05]  /*4c90*/  @!P1 IMAD.X R5, R5, 0x1, R7, P2 ;  /* 0x0000000105059824 */ /* 0x000fca00010e0607 */
[----:B------:R1:W-:Y:S01]  /*4ca0*/  @!P1 STS.64 [R9], R4 ;  /* 0x0000000409009388 */ /* 0x0003e20000000a00 */
[----:B------:R-:W-:Y:S01]  /*4cb0*/  BAR.SYNC.DEFER_BLOCKING 0x0 ;  /* 0x0000000000007b1d */ /* 0x000fe20000010000 */
[----:B------:R-:W-:Y:S01]  /*4cc0*/  ISETP.GT.U32.AND P1, PT, R2, 0x3, PT ;  /* 0x000000030200780c */ /* 0x000fe20003f24070 */
[----:B------:R-:W-:-:S12]  /*4cd0*/  IMAD.MOV.U32 R2, RZ, RZ, R8 ;  /* 0x000000ffff027224 */ /* 0x000fd800078e0008 */
[----:B-1----:R-:W-:Y:S05]  /*4ce0*/  @P1 BRA `(.L_x_68) ;  /* 0xfffffffc00cc1947 */ /* 0x002fea000383ffff */
.L_x_67:
[----:B------:R-:W-:Y:S05]  /*4cf0*/  @P0 EXIT ;  /* 0x000000000000094d */ /* 0x000fea0003800000 */
[----:B------:R-:W1:Y:S01]  /*4d00*/  S2UR UR5, SR_CgaCtaId ;  /* 0x00000000000579c3 */ /* 0x000e620000008800 */
[----:B------:R-:W-:-:S07]  /*4d10*/  UMOV UR4, 0x400 ;  /* 0x0000040000047882 */ /* 0x000fce0000000000 */
[----:B0-----:R-:W0:Y:S01]  /*4d20*/  LDC.64 R4, c[0x0][0x3a0] ;  /* 0x0000e800ff047b82 */ /* 0x001e220000000a00 */
[----:B-1----:R-:W-:-:S09]  /*4d30*/  ULEA UR4, UR5, UR4, 0x18 ;  /* 0x0000000405047291 */ /* 0x002fd2000f8ec0ff */
[----:B------:R-:W0:Y:S04]  /*4d40*/  LDS.64 R2, [UR4] ;  /* 0x00000004ff027984 */ /* 0x000e280008000a00 */
[----:B0-----:R-:W-:Y:S01]  /*4d50*/  REDG.E.ADD.64.STRONG.GPU desc[UR8][R4.64], R2 ;  /* 0x000000020400798e */ /* 0x001fe2000c12e508 */
[----:B------:R-:W-:Y:S05]  /*4d60*/  EXIT ;  /* 0x000000000000794d */ /* 0x000fea0003800000 */
.L_x_65:
[----:B------:R-:W0:Y:S02]  /*4d70*/  LDCU UR4, c[0x0][0x384] ;  /* 0x00007080ff0477ac */ /* 0x000e240008000800 */
[----:B0-----:R-:W-:-:S09]  /*4d80*/  UISETP.GE.AND UP0, UPT, UR4, 0x1, UPT ;  /* 0x000000010400788c */ /* 0x001fd2000bf06270 */
[----:B------:R-:W-:Y:S05]  /*4d90*/  BRA.U !UP0, `(.L_x_69) ;  /* 0x0000000508e87547 */ /* 0x000fea000b800000 */
[----:B------:R-:W-:Y:S01]  /*4da0*/  UISETP.GE.U32.AND UP0, UPT, UR4, 0x10, UPT ;  /* 0x000000100400788c */ /* 0x000fe2000bf06070 */
[----:B------:R-:W-:-:S08]  /*4db0*/  IMAD.MOV.U32 R0, RZ, RZ, RZ ;  /* 0x000000ffff007224 */ /* 0x000fd000078e00ff */
[----:B------:R-:W-:Y:S05]  /*4dc0*/  BRA.U !UP0, `(.L_x_70) ;  /* 0x0000000108d47547 */ /* 0x000fea000b800000 */
[----:B------:R-:W0:Y:S01]  /*4dd0*/  LDCU.64 UR6, c[0x0][0x390] ;  /* 0x00007200ff0677ac */ /* 0x000e220008000a00 */
[----:B------:R-:W-:Y:S01]  /*4de0*/  BSSY.RECONVERGENT B2, `(.L_x_70) ;  /* 0x0000033000027945 */ /* 0x000fe20003800200 */
[----:B------:R-:W-:Y:S01]  /*4df0*/  IMAD.MOV.U32 R6, RZ, RZ, R7 ;  /* 0x000000ffff067224 */ /* 0x000fe200078e0007 */
[----:B------:R-:W-:-:S04]  /*4e00*/  ULOP3.LUT UR4, UR4, 0x7ffffff0, URZ, 0xc0, !UPT ;  /* 0x7ffffff004047892 */ /* 0x000fc8000f8ec0ff */
[----:B------:R-:W-:Y:S02]  /*4e10*/  UIADD3 UR10, UPT, UPT, -UR4, URZ, URZ ;  /* 0x000000ff040a7290 */ /* 0x000fe4000fffe1ff */
[----:B------:R-:W-:-:S04]  /*4e20*/  IMAD.U32 R0, RZ, RZ, UR4 ;  /* 0x00000004ff007e24 */ /* 0x000fc8000f8e00ff */
[----:B------:R-:W-:Y:S01]  /*4e30*/  IMAD.U32 R4, RZ, RZ, UR10 ;  /* 0x0000000aff047e24 */ /* 0x000fe2000f8e00ff */
[----:B0-----:R-:W-:-:S04]  /*4e40*/  UIADD3 UR5, UP0, UPT, UR6, 0x7, URZ ;  /* 0x0000000706057890 */ /* 0x001fc8000ff1e0ff */
[----:B------:R-:W-:Y:S02]  /*4e50*/  UIADD3.X UR6, UPT, UPT, URZ, UR7, URZ, UP0, !UPT ;  /* 0x00000007ff067290 */ /* 0x000fe400087fe4ff */
[----:B------:R-:W-:-:S04]  /*4e60*/  IMAD.U32 R12, RZ, RZ, UR5 ;  /* 0x00000005ff0c7e24 */ /* 0x000fc8000f8e00ff */
[----:B------:R-:W-:-:S07]  /*4e70*/  MOV R39, UR6 ;  /* 0x0000000600277c02 */ /* 0x000fce0008000f00 */
.L_x_71:
[----:B0-----:R0:W2:Y:S01]  /*4e80*/  LDL.128 R8, [R6] ;  /* 0x0000000006087983 */ /* 0x0010a20000100c00 */
[----:B------:R-:W-:Y:S02]  /*4e90*/  IMAD.MOV.U32 R2, RZ, RZ, R12 ;  /* 0x000000ffff027224 */ /* 0x000fe400078e000c */
[----:B------:R-:W-:Y:S02]  /*4ea0*/  IMAD.MOV.U32 R3, RZ, RZ, R39 ;  /* 0x000000ffff037224 */ /* 0x000fe400078e0027 */
[----:B------:R-:W-:Y:S01]  /*4eb0*/  VIADD R4, R4, 0x10 ;  /* 0x0000001004047836 */ /* 0x000fe20000000000 */
[----:B------:R-:W-:Y:S01]  /*4ec0*/  IADD3 R12, P1, PT, R2, 0x10, RZ ;  /* 0x00000010020c7810 */ /* 0x000fe20007f3e0ff */
[----:B0-----:R-:W-:-:S03]  /*4ed0*/  VIADD R6, R6, 0x10 ;  /* 0x0000001006067836 */ /* 0x001fc60000000000 */
[----:B------:R-:W-:Y:S01]  /*4ee0*/  ISETP.NE.AND P0, PT, R4, RZ, PT ;  /* 0x000000ff0400720c */ /* 0x000fe20003f05270 */
[----:B------:R-:W-:Y:S01]  /*4ef0*/  IMAD.X R39, RZ, RZ, R3, P1 ;  /* 0x000000ffff277224 */ /* 0x000fe200008e0603 */
[C---:B--2---:R-:W-:Y:S02]  /*4f00*/  PRMT R31, R8.reuse, 0x7773, RZ ;  /* 0x00007773081f7816 */ /* 0x044fe400000000ff */
[C---:B------:R-:W-:Y:S02]  /*4f10*/  PRMT R33, R8.reuse, 0x7772, RZ ;  /* 0x0000777208217816 */ /* 0x040fe400000000ff */
[C---:B------:R-:W-:Y:S01]  /*4f20*/  PRMT R35, R8.reuse, 0x7771, RZ ;  /* 0x0000777108237816 */ /* 0x040fe200000000ff */
[----:B------:R0:W-:Y:S01]  /*4f30*/  STG.E.U8 desc[UR8][R2.64+-0x4], R31 ;  /* 0xfffffc1f02007986 */ /* 0x0001e2000c101108 */
[----:B------:R-:W-:Y:S02]  /*4f40*/  PRMT R37, R8, 0x7770, RZ ;  /* 0x0000777008257816 */ /* 0x000fe400000000ff */
[C---:B------:R-:W-:Y:S01]  /*4f50*/  PRMT R27, R9.reuse, 0x7771, RZ ;  /* 0x00007771091b7816 */ /* 0x040fe200000000ff */
[----:B------:R0:W-:Y:S01]  /*4f60*/  STG.E.U8 desc[UR8][R2.64+-0x5], R33 ;  /* 0xfffffb2102007986 */ /* 0x0001e2000c101108 */
[----:B------:R-:W-:-:S02]  /*4f70*/  PRMT R23, R9, 0x7773, RZ ;  /* 0x0000777309177816 */ /* 0x000fc400000000ff */
[C---:B------:R-:W-:Y:S01]  /*4f80*/  PRMT R25, R9.reuse, 0x7772, RZ ;  /* 0x0000777209197816 */ /* 0x040fe200000000ff */
[----:B------:R0:W-:Y:S01]  /*4f90*/  STG.E.U8 desc[UR8][R2.64+-0x7], R37 ;  /* 0xfffff92502007986 */ /* 0x0001e2000c101108 */
[----:B------:R-:W-:Y:S02]  /*4fa0*/  PRMT R29, R9, 0x7770, RZ ;  /* 0x00007770091d7816 */ /* 0x000fe400000000ff */
[C---:B------:R-:W-:Y:S01]  /*4fb0*/  PRMT R5, R11.reuse, 0x7773, RZ ;  /* 0x000077730b057816 */ /* 0x040fe200000000ff */
[----:B------:R0:W-:Y:S01]  /*4fc0*/  STG.E.U8 desc[UR8][R2.64+-0x6], R35 ;  /* 0xfffffa2302007986 */ /* 0x0001e2000c101108 */
[C---:B------:R-:W-:Y:S02]  /*4fd0*/  PRMT R9, R11.reuse, 0x7772, RZ ;  /* 0x000077720b097816 */ /* 0x040fe400000000ff */
[C---:B------:R-:W-:Y:S01]  /*4fe0*/  PRMT R13, R11.reuse, 0x7771, RZ ;  /* 0x000077710b0d7816 */ /* 0x040fe200000000ff */
[----:B------:R0:W-:Y:S01]  /*4ff0*/  STG.E.U8 desc[UR8][R2.64+-0x2], R27 ;  /* 0xfffffe1b02007986 */ /* 0x0001e2000c101108 */
[----:B------:R-:W-:-:S02]  /*5000*/  PRMT R11, R11, 0x7770, RZ ;  /* 0x000077700b0b7816 */ /* 0x000fc400000000ff */
[C---:B------:R-:W-:Y:S01]  /*5010*/  PRMT R15, R10.reuse, 0x7773, RZ ;  /* 0x000077730a0f7816 */ /* 0x040fe200000000ff */
[----:B------:R0:W-:Y:S01]  /*5020*/  STG.E.U8 desc[UR8][R2.64+-0x3], R29 ;  /* 0xfffffd1d02007986 */ /* 0x0001e2000c101108 */
[C---:B------:R-:W-:Y:S02]  /*5030*/  PRMT R17, R10.reuse, 0x7772, RZ ;  /* 0x000077720a117816 */ /* 0x040fe400000000ff */
[C---:B------:R-:W-:Y:S01]  /*5040*/  PRMT R19, R10.reuse, 0x7771, RZ ;  /* 0x000077710a137816 */ /* 0x040fe200000000ff */
[----:B------:R0:W-:Y:S01]  /*5050*/  STG.E.U8 desc[UR8][R2.64+-0x1], R25 ;  /* 0xffffff1902007986 */ /* 0x0001e2000c101108 */
[----:B------:R-:W-:-:S03]  /*5060*/  PRMT R21, R10, 0x7770, RZ ;  /* 0x000077700a157816 */ /* 0x000fc600000000ff */
[----:B------:R0:W-:Y:S04]  /*5070*/  STG.E.U8 desc[UR8][R2.64], R23 ;  /* 0x0000001702007986 */ /* 0x0001e8000c101108 */
[----:B------:R0:W-:Y:S04]  /*5080*/  STG.E.U8 desc[UR8][R2.64+0x8], R5 ;  /* 0x0000080502007986 */ /* 0x0001e8000c101108 */
[----:B------:R0:W-:Y:S04]  /*5090*/  STG.E.U8 desc[UR8][R2.64+0x7], R9 ;  /* 0x0000070902007986 */ /* 0x0001e8000c101108 */
[----:B------:R0:W-:Y:S04]  /*50a0*/  STG.E.U8 desc[UR8][R2.64+0x5], R11 ;  /* 0x0000050b02007986 */ /* 0x0001e8000c101108 */
[----:B------:R0:W-:Y:S04]  /*50b0*/  STG.E.U8 desc[UR8][R2.64+0x6], R13 ;  /* 0x0000060d02007986 */ /* 0x0001e8000c101108 */
[----:B------:R0:W-:Y:S04]  /*50c0*/  STG.E.U8 desc[UR8][R2.64+0x4], R15 ;  /* 0x0000040f02007986 */ /* 0x0001e8000c101108 */
[----:B------:R0:W-:Y:S04]  /*50d0*/  STG.E.U8 desc[UR8][R2.64+0x3], R17 ;  /* 0x0000031102007986 */ /* 0x0001e8000c101108 */
[----:B------:R0:W-:Y:S04]  /*50e0*/  STG.E.U8 desc[UR8][R2.64+0x1], R21 ;  /* 0x0000011502007986 */ /* 0x0001e8000c101108 */
[----:B------:R0:W-:Y:S01]  /*50f0*/  STG.E.U8 desc[UR8][R2.64+0x2], R19 ;  /* 0x0000021302007986 */ /* 0x0001e2000c101108 */
[----:B------:R-:W-:Y:S05]  /*5100*/  @P0 BRA `(.L_x_71) ;  /* 0xfffffffc005c0947 */ /* 0x000fea000383ffff */
[----:B------:R-:W-:Y:S05]  /*5110*/  BSYNC.RECONVERGENT B2 ;  /* 0x0000000000027941 */ /* 0x000fea0003800200 */
.L_x_70:
[----:B------:R-:W1:Y:S01]  /*5120*/  LDCU UR4, c[0x0][0x384] ;  /* 0x00007080ff0477ac */ /* 0x000e620008000800 */
[----:B------:R-:W-:Y:S01]  /*5130*/  BSSY.RECONVERGENT B2, `(.L_x_69) ;  /* 0x0000040000027945 */ /* 0x000fe20003800200 */
[----:B-1----:R-:W-:-:S04]  /*5140*/  ULOP3.LUT UR5, UR4, 0xf, URZ, 0xc0, !UPT ;  /* 0x0000000f04057892 */ /* 0x002fc8000f8ec0ff */
[----:B------:R-:W-:-:S09]  /*5150*/  UISETP.NE.AND UP0, UPT, UR5, URZ, UPT ;  /* 0x000000ff0500728c */ /* 0x000fd2000bf05270 */
[----:B------:R-:W-:Y:S05]  /*5160*/  BRA.U !UP0, `(.L_x_72) ;  /* 0x0000000108f07547 */ /* 0x000fea000b800000 */
[----:B------:R-:W-:Y:S02]  /*5170*/  UISETP.GE.U32.AND UP0, UPT, UR5, 0x8, UPT ;  /* 0x000000080500788c */ /* 0x000fe4000bf06070 */
[----:B------:R-:W-:-:S04]  /*5180*/  ULOP3.LUT UR10, UR4, 0x7, URZ, 0xc0, !UPT ;  /* 0x00000007040a7892 */ /* 0x000fc8000f8ec0ff */
[----:B------:R-:W-:-:S03]  /*5190*/  UISETP.NE.AND UP1, UPT, UR10, URZ, UPT ;  /* 0x000000ff0a00728c */ /* 0x000fc6000bf25270 */
[----:B------:R-:W-:Y:S08]  /*51a0*/  BRA.U !UP0, `(.L_x_73) ;  /* 0x0000000108547547 */ /* 0x000ff0000b800000 */
[----:B------:R-:W-:Y:S01]  /*51b0*/  IMAD.IADD R4, R1, 0x1, R0 ;  /* 0x0000000101047824 */ /* 0x000fe200078e0200 */
[----:B------:R-:W1:Y:S04]  /*51c0*/  LDCU.64 UR6, c[0x0][0x390] ;  /* 0x00007200ff0677ac */ /* 0x000e680008000a00 */
[----:B0-----:R-:W2:Y:S04]  /*51d0*/  LDL.U8 R5, [R4+0x80] ;  /* 0x0000800004057983 */ /* 0x001ea80000100000 */
[----:B------:R-:W3:Y:S04]  /*51e0*/  LDL.U8 R9, [R4+0x81] ;  /* 0x0000810004097983 */ /* 0x000ee80000100000 */
[----:B------:R-:W4:Y:S04]  /*51f0*/  LDL.U8 R11, [R4+0x82] ;  /* 0x00008200040b7983 */ /* 0x000f280000100000 */
[----:B------:R-:W5:Y:S04]  /*5200*/  LDL.U8 R13, [R4+0x83] ;  /* 0x00008300040d7983 */ /* 0x000f680000100000 */
[----:B------:R-:W5:Y:S04]  /*5210*/  LDL.U8 R15, [R4+0x84] ;  /* 0x00008400040f7983 */ /* 0x000f680000100000 */
[----:B------:R-:W5:Y:S04]  /*5220*/  LDL.U8 R17, [R4+0x85] ;  /* 0x0000850004117983 */ /* 0x000f680000100000 */
[----:B------:R-:W5:Y:S04]  /*5230*/  LDL.U8 R19, [R4+0x86] ;  /* 0x0000860004137983 */ /* 0x000f680000100000 */
[----:B------:R-:W5:Y:S01]  /*5240*/  LDL.U8 R21, [R4+0x87] ;  /* 0x0000870004157983 */ /* 0x000f620000100000 */
[C---:B-1----:R-:W-:Y:S01]  /*5250*/  IADD3 R2, P0, PT, R0.reuse, UR6, RZ ;  /* 0x0000000600027c10 */ /* 0x042fe2000ff1e0ff */
[----:B------:R-:W-:-:S04]  /*5260*/  VIADD R0, R0, 0x8 ;  /* 0x0000000800007836 */ /* 0x000fc80000000000 */
[----:B------:R-:W-:-:S05]  /*5270*/  IMAD.X R3, RZ, RZ, UR7, P0 ;  /* 0x00000007ff037e24 */ /* 0x000fca00080e06ff */
[----:B--2---:R1:W-:Y:S04]  /*5280*/  STG.E.U8 desc[UR8][R2.64], R5 ;  /* 0x0000000502007986 */ /* 0x0043e8000c101108 */
[----:B---3--:R1:W-:Y:S04]  /*5290*/  STG.E.U8 desc[UR8][R2.64+0x1], R9 ;  /* 0x0000010902007986 */ /* 0x0083e8000c101108 */
[----:B----4-:R1:W-:Y:S04]  /*52a0*/  STG.E.U8 desc[UR8][R2.64+0x2], R11 ;  /* 0x0000020b02007986 */ /* 0x0103e8000c101108 */
[----:B-----5:R1:W-:Y:S04]  /*52b0*/  STG.E.U8 desc[UR8][R2.64+0x3], R13 ;  /* 0x0000030d02007986 */ /* 0x0203e8000c101108 */
[----:B------:R1:W-:Y:S04]  /*52c0*/  STG.E.U8 desc[UR8][R2.64+0x4], R15 ;  /* 0x0000040f02007986 */ /* 0x0003e8000c101108 */
[----:B------:R1:W-:Y:S04]  /*52d0*/  STG.E.U8 desc[UR8][R2.64+0x5], R17 ;  /* 0x0000051102007986 */ /* 0x0003e8000c101108 */
[----:B------:R1:W-:Y:S04]  /*52e0*/  STG.E.U8 desc[UR8][R2.64+0x6], R19 ;  /* 0x0000061302007986 */ /* 0x0003e8000c101108 */
[----:B------:R1:W-:Y:S02]  /*52f0*/  STG.E.U8 desc[UR8][R2.64+0x7], R21 ;  /* 0x0000071502007986 */ /* 0x0003e4000c101108 */
.L_x_73:
[----:B------:R-:W-:Y:S05]  /*5300*/  BRA.U !UP1, `(.L_x_72) ;  /* 0x0000000109887547 */ /* 0x000fea000b800000 */
[----:B------:R-:W-:Y:S02]  /*5310*/  UISETP.GE.U32.AND UP0, UPT, UR10, 0x4, UPT ;  /* 0x000000040a00788c */ /* 0x000fe4000bf06070 */
[----:B------:R-:W-:-:S04]  /*5320*/  ULOP3.LUT UR4, UR4, 0x3, URZ, 0xc0, !UPT ;  /* 0x0000000304047892 */ /* 0x000fc8000f8ec0ff */
[----:B------:R-:W-:-:S03]  /*5330*/  UISETP.NE.AND UP1, UPT, UR4, URZ, UPT ;  /* 0x000000ff0400728c */ /* 0x000fc6000bf25270 */
[----:B------:R-:W-:Y:S08]  /*5340*/  BRA.U !UP0, `(.L_x_74) ;  /* 0x0000000108347547 */ /* 0x000ff0000b800000 */
[----:B------:R-:W-:Y:S01]  /*5350*/  IMAD.IADD R4, R1, 0x1, R0 ;  /* 0x0000000101047824 */ /* 0x000fe200078e0200 */
[----:B------:R-:W2:Y:S04]  /*5360*/  LDCU.64 UR6, c[0x0][0x390] ;  /* 0x00007200ff0677ac */ /* 0x000ea80008000a00 */
[----:B01----:R-:W3:Y:S04]  /*5370*/  LDL.U8 R5, [R4+0x80] ;  /* 0x0000800004057983 */ /* 0x003ee80000100000 */
[----:B------:R-:W4:Y:S04]  /*5380*/  LDL.U8 R9, [R4+0x81] ;  /* 0x0000810004097983 */ /* 0x000f280000100000 */
[----:B------:R-:W5:Y:S04]  /*5390*/  LDL.U8 R11, [R4+0x82] ;  /* 0x00008200040b7983 */ /* 0x000f680000100000 */
[----:B------:R-:W5:Y:S01]  /*53a0*/  LDL.U8 R13, [R4+0x83] ;  /* 0x00008300040d7983 */ /* 0x000f620000100000 */
[C---:B--2---:R-:W-:Y:S01]  /*53b0*/  IADD3 R2, P0, PT, R0.reuse, UR6, RZ ;  /* 0x0000000600027c10 */ /* 0x044fe2000ff1e0ff */
[----:B------:R-:W-:-:S04]  /*53c0*/  VIADD R0, R0, 0x4 ;  /* 0x0000000400007836 */ /* 0x000fc80000000000 */
[----:B------:R-:W-:-:S05]  /*53d0*/  IMAD.X R3, RZ, RZ, UR7, P0 ;  /* 0x00000007ff037e24 */ /* 0x000fca00080e06ff */
[----:B---3--:R2:W-:Y:S04]  /*53e0*/  STG.E.U8 desc[UR8][R2.64], R5 ;  /* 0x0000000502007986 */ /* 0x0085e8000c101108 */
[----:B----4-:R2:W-:Y:S04]  /*53f0*/  STG.E.U8 desc[UR8][R2.64+0x1], R9 ;  /* 0x0000010902007986 */ /* 0x0105e8000c101108 */
[----:B-----5:R2:W-:Y:S04]  /*5400*/  STG.E.U8 desc[UR8][R2.64+0x2], R11 ;  /* 0x0000020b02007986 */ /* 0x0205e8000c101108 */
[----:B------:R2:W-:Y:S02]  /*5410*/  STG.E.U8 desc[UR8][R2.64+0x3], R13 ;  /* 0x0000030d02007986 */ /* 0x0005e4000c101108 */
.L_x_74:
[----:B------:R-:W-:Y:S05]  /*5420*/  BRA.U !UP1, `(.L_x_72) ;  /* 0x0000000109407547 */ /* 0x000fea000b800000 */
[----:B------:R-:W3:Y:S01]  /*5430*/  LDCU.64 UR6, c[0x0][0x390] ;  /* 0x00007200ff0677ac */ /* 0x000ee20008000a00 */
[C---:B------:R-:W-:Y:S01]  /*5440*/  IMAD.IADD R7, R0.reuse, 0x1, R7 ;  /* 0x0000000100077824 */ /* 0x040fe200078e0207 */
[----:B------:R-:W-:Y:S01]  /*5450*/  UIADD3 UR4, UPT, UPT, -UR4, URZ, URZ ;  /* 0x000000ff04047290 */ /* 0x000fe2000fffe1ff */
[----:B---3--:R-:W-:-:S05]  /*5460*/  IADD3 R4, P0, PT, R0, UR6, RZ ;  /* 0x0000000600047c10 */ /* 0x008fca000ff1e0ff */
[----:B------:R-:W-:Y:S02]  /*5470*/  IMAD.U32 R0, RZ, RZ, UR4 ;  /* 0x00000004ff007e24 */ /* 0x000fe4000f8e00ff */
[----:B012---:R-:W-:-:S07]  /*5480*/  IMAD.X R9, RZ, RZ, UR7, P0 ;  /* 0x00000007ff097e24 */ /* 0x007fce00080e06ff */
.L_x_75:
[----:B---3--:R0:W2:Y:S01]  /*5490*/  LDL.U8 R5, [R7] ;  /* 0x0000000007057983 */ /* 0x0080a20000100000 */
[----:B------:R-:W-:Y:S01]  /*54a0*/  IMAD.MOV.U32 R2, RZ, RZ, R4 ;  /* 0x000000ffff027224 */ /* 0x000fe200078e0004 */
[----:B------:R-:W-:Y:S01]  /*54b0*/  IADD3 R4, P1, PT, R4, 0x1, RZ ;  /* 0x0000000104047810 */ /* 0x000fe20007f3e0ff */
[--C-:B------:R-:W-:Y:S02]  /*54c0*/  IMAD.MOV.U32 R3, RZ, RZ, R9.reuse ;  /* 0x000000ffff037224 */ /* 0x100fe400078e0009 */
[----:B------:R-:W-:Y:S02]  /*54d0*/  VIADD R0, R0, 0x1 ;  /* 0x0000000100007836 */ /* 0x000fe40000000000 */
[----:B------:R-:W-:Y:S01]  /*54e0*/  IMAD.X R9, RZ, RZ, R9, P1 ;  /* 0x000000ffff097224 */ /* 0x000fe200008e0609 */
[----:B0-----:R-:W-:Y:S02]  /*54f0*/  IADD3 R7, PT, PT, R7, 0x1, RZ ;  /* 0x0000000107077810 */ /* 0x001fe40007ffe0ff */
[----:B------:R-:W-:Y:S01]  /*5500*/  ISETP.NE.AND P0, PT, R0, RZ, PT ;  /* 0x000000ff0000720c */ /* 0x000fe20003f05270 */
[----:B--2---:R3:W-:-:S12]  /*5510*/  STG.E.U8 desc[UR8][R2.64], R5 ;  /* 0x0000000502007986 */ /* 0x0047d8000c101108 */
[----:B------:R-:W-:Y:S05]  /*5520*/  @P0 BRA `(.L_x_75) ;  /* 0xfffffffc00d80947 */ /* 0x000fea000383ffff */
.L_x_72:
[----:B------:R-:W-:Y:S05]  /*5530*/  BSYNC.RECONVERGENT B2 ;  /* 0x0000000000027941 */ /* 0x000fea0003800200 */
.L_x_69:
[----:B0123--:R-:W0:Y:S01]  /*5540*/  LDC.64 R2, c[0x0][0x398] ;  /* 0x0000e600ff027b82 */ /* 0x00fe220000000a00 */
[----:B------:R-:W-:-:S05]  /*5550*/  IMAD.MOV.U32 R5, RZ, RZ, 0x1 ;  /* 0x00000001ff057424 */ /* 0x000fca00078e00ff */
[----:B0-----:R-:W-:Y:S01]  /*5560*/  ATOMG.E.EXCH.STRONG.GPU PT, RZ, desc[UR8][R2.64], R5 ;  /* 0x8000000502ff79a8 */ /* 0x001fe2000c1ef108 */
[----:B------:R-:W-:Y:S05]  /*5570*/  EXIT ;  /* 0x000000000000794d */ /* 0x000fea0003800000 */
        .weak           $__internal_0_$__cuda_sm20_div_u64
        .type           $__internal_0_$__cuda_sm20_div_u64,@function
        .size           $__internal_0_$__cuda_sm20_div_u64,($__internal_1_$__cuda_sm20_rem_u64 - $__internal_0_$__cuda_sm20_div_u64)
$__internal_0_$__cuda_sm20_div_u64:
[----:B------:R-:W-:Y:S02]  /*5580*/  IMAD.MOV.U32 R42, RZ, RZ, R12 ;  /* 0x000000ffff2a7224 */ /* 0x000fe400078e000c */
[----:B------:R-:W-:-:S04]  /*5590*/  IMAD.MOV.U32 R43, RZ, RZ, R33 ;  /* 0x000000ffff2b7224 */ /* 0x000fc800078e0021 */
[----:B------:R-:W0:Y:S08]  /*55a0*/  I2F.U64.RP R27, R42 ;  /* 0x0000002a001b7312 */ /* 0x000e300000309000 */
[----:B0-----:R-:W0:Y:S02]  /*55b0*/  MUFU.RCP R32, R27 ;  /* 0x0000001b00207308 */ /* 0x001e240000001000 */
[----:B0-----:R-:W-:-:S06]  /*55c0*/  VIADD R32, R32, 0x1ffffffe ;  /* 0x1ffffffe20207836 */ /* 0x001fcc0000000000 */
[----:B------:R-:W0:Y:S02]  /*55d0*/  F2I.U64.TRUNC R40, R32 ;  /* 0x0000002000287311 */ /* 0x000e24000020d800 */
[----:B0-----:R-:W-:-:S04]  /*55e0*/  IMAD.WIDE.U32 R34, R40, R12, RZ ;  /* 0x0000000c28227225 */ /* 0x001fc800078e00ff */
[C---:B------:R-:W-:Y:S01]  /*55f0*/  IMAD R29, R40.reuse, R33, R35 ;  /* 0x00000021281d7224 */ /* 0x040fe200078e0223 */
[----:B------:R-:W-:Y:S01]  /*5600*/  IADD3 R30, P0, PT, RZ, -R34, RZ ;  /* 0x80000022ff1e7210 */ /* 0x000fe20007f1e0ff */
[----:B------:R-:W-:Y:S02]  /*5610*/  IMAD.MOV.U32 R35, RZ, RZ, R40 ;  /* 0x000000ffff237224 */ /* 0x000fe400078e0028 */
[----:B------:R-:W-:Y:S02]  /*5620*/  IMAD R29, R41, R12, R29 ;  /* 0x0000000c291d7224 */ /* 0x000fe400078e021d */
[----:B------:R-:W-:-:S04]  /*5630*/  IMAD.HI.U32 R34, R40, R30, RZ ;  /* 0x0000001e28227227 */ /* 0x000fc800078e00ff */
[----:B------:R-:W-:-:S04]  /*5640*/  IMAD.X R29, RZ, RZ, ~R29, P0 ;  /* 0x000000ffff1d7224 */ /* 0x000fc800000e0e1d */
[----:B------:R-:W-:-:S04]  /*5650*/  IMAD.WIDE.U32 R34, P0, R40, R29, R34 ;  /* 0x0000001d28227225 */ /* 0x000fc80007800022 */
[C---:B------:R-:W-:Y:S02]  /*5660*/  IMAD R27, R41.reuse, R29, RZ ;  /* 0x0000001d291b7224 */ /* 0x040fe400078e02ff */
[----:B------:R-:W-:-:S04]  /*5670*/  IMAD.HI.U32 R30, P1, R41, R30, R34 ;  /* 0x0000001e291e7227 */ /* 0x000fc80007820022 */
[----:B------:R-:W-:Y:S01]  /*5680*/  IMAD.HI.U32 R29, R41, R29, RZ ;  /* 0x0000001d291d7227 */ /* 0x000fe200078e00ff */
[----:B------:R-:W-:-:S03]  /*5690*/  IADD3 R35, P2, PT, R27, R30, RZ ;  /* 0x0000001e1b237210 */ /* 0x000fc60007f5e0ff */
[----:B------:R-:W-:Y:S02]  /*56a0*/  IMAD.X R27, R29, 0x1, R41, P0 ;  /* 0x000000011d1b7824 */ /* 0x000fe400000e0629 */
[----:B------:R-:W-:-:S03]  /*56b0*/  IMAD.WIDE.U32 R40, R35, R12, RZ ;  /* 0x0000000c23287225 */ /* 0x000fc600078e00ff */
[----:B------:R-:W-:Y:S01]  /*56c0*/  IADD3.X R27, PT, PT, RZ, RZ, R27, P2, P1 ;  /* 0x000000ffff1b7210 */ /* 0x000fe200017e241b */
[----:B------:R-:W-:Y:S01]  /*56d0*/  IMAD R32, R35, R33, R41 ;  /* 0x0000002123207224 */ /* 0x000fe200078e0229 */
[----:B------:R-:W-:-:S03]  /*56e0*/  IADD3 R30, P0, PT, RZ, -R40, RZ ;  /* 0x80000028ff1e7210 */ /* 0x000fc60007f1e0ff */
        /* <DEDUP_REMOVED lines=9> */
[----:B------:R-:W-:-:S03]  /*5780*/  IMAD.HI.U32 R34, R29, R28, RZ ;  /* 0x0000001c1d227227 */ /* 0x000fc600078e00ff */
[----:B------:R-:W-:Y:S01]  /*5790*/  IADD3.X R32, PT, PT, RZ, RZ, R32, P2, P1 ;  /* 0x000000ffff207210 */ /* 0x000fe200017e2420 */
[----:B------:R-:W-:Y:S02]  /*57a0*/  IMAD.MOV.U32 R35, RZ, RZ, RZ ;  /* 0x000000ffff237224 */ /* 0x000fe400078e00ff */
[----:B------:R-:W-:-:S04]  /*57b0*/  IMAD.WIDE.U32 R34, R29, R31, R34 ;  /* 0x0000001f1d227225 */ /* 0x000fc800078e0022 */
[C---:B------:R-:W-:Y:S02]  /*57c0*/  IMAD R27, R32.reuse, R31, RZ ;  /* 0x0000001f201b7224 */ /* 0x040fe400078e02ff */
[----:B------:R-:W-:-:S04]  /*57d0*/  IMAD.HI.U32 R30, P0, R32, R28, R34 ;  /* 0x0000001c201e7227 */ /* 0x000fc80007800022 */
[----:B------:R-:W-:Y:S01]  /*57e0*/  IMAD.HI.U32 R29, R32, R31, RZ ;  /* 0x0000001f201d7227 */ /* 0x000fe200078e00ff */
[----:B------:R-:W-:-:S03]  /*57f0*/  IADD3 R27, P1, PT, R27, R30, RZ ;  /* 0x0000001e1b1b7210 */ /* 0x000fc60007f3e0ff */
[----:B------:R-:W-:Y:S02]  /*5800*/  IMAD.X R29, RZ, RZ, R29, P0 ;  /* 0x000000ffff1d7224 */ /* 0x000fe400000e061d */
[----:B------:R-:W-:-:S04]  /*5810*/  IMAD.WIDE.U32 R34, R27, R12, RZ ;  /* 0x0000000c1b227225 */ /* 0x000fc800078e00ff */
[----:B------:R-:W-:Y:S02]  /*5820*/  IMAD.X R29, RZ, RZ, R29, P1 ;  /* 0x000000ffff1d7224 */ /* 0x000fe400008e061d */
[----:B------:R-:W-:Y:S01]  /*5830*/  IMAD R30, R27, R33, R35 ;  /* 0x000000211b1e7224 */ /* 0x000fe200078e0223 */
[----:B------:R-:W-:-:S03]  /*5840*/  IADD3 R35, P1, PT, -R34, R28, RZ ;  /* 0x0000001c22237210 */ /* 0x000fc60007f3e1ff */
[-C--:B------:R-:W-:Y:S01]  /*5850*/  IMAD R28, R29, R12.reuse, R30 ;  /* 0x0000000c1d1c7224 */ /* 0x080fe200078e021e */
[----:B------:R-:W-:Y:S02]  /*5860*/  ISETP.GE.U32.AND P0, PT, R35, R12, PT ;  /* 0x0000000c2300720c */ /* 0x000fe40003f06070 */
[----:B------:R-:W-:Y:S01]  /*5870*/  IADD3 R34, P2, PT, -R12, R35, RZ ;  /* 0x000000230c227210 */ /* 0x000fe20007f5e1ff */
[----:B------:R-:W-:Y:S01]  /*5880*/  IMAD.X R28, R31, 0x1, ~R28, P1 ;  /* 0x000000011f1c7824 */ /* 0x000fe200008e0e1c */
[----:B------:R-:W-:-:S03]  /*5890*/  IADD3 R30, P1, PT, R27, 0x1, RZ ;  /* 0x000000011b1e7810 */ /* 0x000fc60007f3e0ff */
[C---:B------:R-:W-:Y:S01]  /*58a0*/  IMAD.X R31, R28.reuse, 0x1, ~R33, P2 ;  /* 0x000000011c1f7824 */ /* 0x040fe200010e0e21 */
[----:B------:R-:W-:Y:S01]  /*58b0*/  ISETP.GE.U32.AND.EX P0, PT, R28, R33, PT, P0 ;  /* 0x000000211c00720c */ /* 0x000fe20003f06100 */
[----:B------:R-:W-:Y:S01]  /*58c0*/  IMAD.X R32, RZ, RZ, R29, P1 ;  /* 0x000000ffff207224 */ /* 0x000fe200008e061d */
[----:B------:R-:W-:Y:S02]  /*58d0*/  ISETP.NE.U32.AND P1, PT, R12, RZ, PT ;  /* 0x000000ff0c00720c */ /* 0x000fe40003f25070 */
[----:B------:R-:W-:Y:S02]  /*58e0*/  SEL R35, R34, R35, P0 ;  /* 0x0000002322237207 */ /* 0x000fe40000000000 */
[----:B------:R-:W-:Y:S02]  /*58f0*/  SEL R30, R30, R27, P0 ;  /* 0x0000001b1e1e7207 */ /* 0x000fe40000000000 */
[----:B------:R-:W-:Y:S01]  /*5900*/  SEL R28, R31, R28, P0 ;  /* 0x0000001c1f1c7207 */ /* 0x000fe20000000000 */
[----:B------:R-:W-:Y:S01]  /*5910*/  IMAD.MOV.U32 R31, RZ, RZ, 0x0 ;  /* 0x00000000ff1f7424 */ /* 0x000fe200078e00ff */
[----:B------:R-:W-:-:S02]  /*5920*/  SEL R32, R32, R29, P0 ;  /* 0x0000001d20207207 */ /* 0x000fc40000000000 */
[----:B------:R-:W-:Y:S02]  /*5930*/  ISETP.GE.U32.AND P0, PT, R35, R12, PT ;  /* 0x0000000c2300720c */ /* 0x000fe40003f06070 */
[----:B------:R-:W-:Y:S02]  /*5940*/  IADD3 R27, P2, PT, R30, 0x1, RZ ;  /* 0x000000011e1b7810 */ /* 0x000fe40007f5e0ff */
[----:B------:R-:W-:Y:S02]  /*5950*/  ISETP.GE.U32.AND.EX P0, PT, R28, R33, PT, P0 ;  /* 0x000000211c00720c */ /* 0x000fe40003f06100 */
[----:B------:R-:W-:Y:S01]  /*5960*/  ISETP.NE.AND.EX P1, PT, R33, RZ, PT, P1 ;  /* 0x000000ff2100720c */ /* 0x000fe20003f25310 */
[----:B------:R-:W-:Y:S01]  /*5970*/  IMAD.X R29, RZ, RZ, R32, P2 ;  /* 0x000000ffff1d7224 */ /* 0x000fe200010e0620 */
[----:B------:R-:W-:Y:S02]  /*5980*/  SEL R27, R27, R30, P0 ;  /* 0x0000001e1b1b7207 */ /* 0x000fe40000000000 */
[----:B------:R-:W-:-:S02]  /*5990*/  MOV R30, R26 ;  /* 0x0000001a001e7202 */ /* 0x000fc40000000f00 */
[----:B------:R-:W-:Y:S02]  /*59a0*/  SEL R29, R29, R32, P0 ;  /* 0x000000201d1d7207 */ /* 0x000fe40000000000 */
[----:B------:R-:W-:Y:S02]  /*59b0*/  SEL R27, R27, 0xffffffff, P1 ;  /* 0xffffffff1b1b7807 */ /* 0x000fe40000800000 */
[----:B------:R-:W-:Y:S01]  /*59c0*/  SEL R28, R29, 0xffffffff, P1 ;  /* 0xffffffff1d1c7807 */ /* 0x000fe20000800000 */
[----:B------:R-:W-:Y:S06]  /*59d0*/  RET.REL.NODEC R30 `(_Z19hash_message_kerneliiPhS_PiPmmm) ;  /* 0xffffffa41e887950 */ /* 0x000fec0003c3ffff */
        .weak           $__internal_1_$__cuda_sm20_rem_u64
        .type           $__internal_1_$__cuda_sm20_rem_u64,@function
        .size           $__internal_1_$__cuda_sm20_rem_u64,(.L_x_92 - $__internal_1_$__cuda_sm20_rem_u64)
$__internal_1_$__cuda_sm20_rem_u64:
[----:B------:R-:W0:Y:S02]  /*59e0*/  LDCU UR4, c[0x0][0x380] ;  /* 0x00007000ff0477ac */ /* 0x000e240008000800 */
[----:B0-----:R-:W-:-:S04]  /*59f0*/  IMAD.U32 R32, RZ, RZ, UR4 ;  /* 0x00000004ff207e24 */ /* 0x001fc8000f8e00ff */
[----:B------:R-:W0:Y:S08]  /*5a00*/  I2F.U64.RP R19, R32 ;  /* 0x0000002000137312 */ /* 0x000e300000309000 */
[----:B0-----:R-:W0:Y:S02]  /*5a10*/  MUFU.RCP R19, R19 ;  /* 0x0000001300137308 */ /* 0x001e240000001000 */
[----:B0-----:R-:W-:-:S06]  /*5a20*/  VIADD R12, R19, 0x1ffffffe ;  /* 0x1ffffffe130c7836 */ /* 0x001fcc0000000000 */
[----:B------:R-:W0:Y:S02]  /*5a30*/  F2I.U64.TRUNC R12, R12 ;  /* 0x0000000c000c7311 */ /* 0x000e24000020d800 */
[----:B0-----:R-:W-:-:S04]  /*5a40*/  IMAD.WIDE.U32 R14, R12, UR4, RZ ;  /* 0x000000040c0e7c25 */ /* 0x001fc8000f8e00ff */
[----:B------:R-:W-:Y:S01]  /*5a50*/  IMAD R15, R12, R33, R15 ;  /* 0x000000210c0f7224 */ /* 0x000fe200078e020f */
[----:B------:R-:W-:-:S03]  /*5a60*/  IADD3 R27, P0, PT, RZ, -R14, RZ ;  /* 0x8000000eff1b7210 */ /* 0x000fc60007f1e0ff */
[----:B------:R-:W-:Y:S02]  /*5a70*/  IMAD R15, R13, UR4, R15 ;  /* 0x000000040d0f7c24 */ /* 0x000fe4000f8e020f */
[----:B------:R-:W-:-:S04]  /*5a80*/  IMAD.HI.U32 R14, R12, R27, RZ ;  /* 0x0000001b0c0e7227 */ /* 0x000fc800078e00ff */
[----:B------:R-:W-:Y:S02]  /*5a90*/  IMAD.X R29, RZ, RZ, ~R15, P0 ;  /* 0x000000ffff1d7224 */ /* 0x000fe400000e0e0f */
[----:B------:R-:W-:Y:S02]  /*5aa0*/  IMAD.MOV.U32 R15, RZ, RZ, R12 ;  /* 0x000000ffff0f7224 */ /* 0x000fe400078e000c */
[-C--:B------:R-:W-:Y:S02]  /*5ab0*/  IMAD R19, R13, R29.reuse, RZ ;  /* 0x0000001d0d137224 */ /* 0x080fe400078e02ff */
[----:B------:R-:W-:-:S04]  /*5ac0*/  IMAD.WIDE.U32 R14, P0, R12, R29, R14 ;  /* 0x0000001d0c0e7225 */ /* 0x000fc8000780000e */
[----:B------:R-:W-:-:S04]  /*5ad0*/  IMAD.HI.U32 R29, R13, R29, RZ ;  /* 0x0000001d0d1d7227 */ /* 0x000fc800078e00ff */
[----:B------:R-:W-:-:S05]  /*5ae0*/  IMAD.HI.U32 R14, P1, R13, R27, R14 ;  /* 0x0000001b0d0e7227 */ /* 0x000fca000782000e */
[----:B------:R-:W-:Y:S01]  /*5af0*/  IADD3 R15, P2, PT, R19, R14, RZ ;  /* 0x0000000e130f7210 */ /* 0x000fe20007f5e0ff */
[----:B------:R-:W-:-:S04]  /*5b00*/  IMAD.X R14, R29, 0x1, R13, P0 ;  /* 0x000000011d0e7824 */ /* 0x000fc800000e060d */
[----:B------:R-:W-:Y:S01]  /*5b10*/  IMAD.WIDE.U32 R12, R15, UR4, RZ ;  /* 0x000000040f0c7c25 */ /* 0x000fe2000f8e00ff */
[----:B------:R-:W-:-:S03]  /*5b20*/  IADD3.X R19, PT, PT, RZ, RZ, R14, P2, P1 ;  /* 0x000000ffff137210 */ /* 0x000fc600017e240e */
[----:B------:R-:W-:Y:S01]  /*5b30*/  IMAD R14, R15, R33, R13 ;  /* 0x000000210f0e7224 */ /* 0x000fe200078e020d */
[----:B------:R-:W-:-:S03]  /*5b40*/  IADD3 R13, P0, PT, RZ, -R12, RZ ;  /* 0x8000000cff0d7210 */ /* 0x000fc60007f1e0ff */
[----:B------:R-:W-:Y:S02]  /*5b50*/  IMAD R12, R19, UR4, R14 ;  /* 0x00000004130c7c24 */ /* 0x000fe4000f8e020e */
        /* <DEDUP_REMOVED lines=17> */
[----:B------:R-:W-:-:S04]  /*5c70*/  IMAD.WIDE.U32 R12, R15, UR4, RZ ;  /* 0x000000040f0c7c25 */ /* 0x000fc8000f8e00ff */
[----:B------:R-:W-:Y:S01]  /*5c80*/  IMAD.X R14, RZ, RZ, R14, P1 ;  /* 0x000000ffff0e7224 */ /* 0x000fe200008e060e */
[----:B------:R-:W-:Y:S01]  /*5c90*/  IADD3 R22, P1, PT, -R12, R23, RZ ;  /* 0x000000170c167210 */ /* 0x000fe20007f3e1ff */
[----:B------:R-:W-:-:S03]  /*5ca0*/  IMAD R15, R15, R33, R13 ;  /* 0x000000210f0f7224 */ /* 0x000fc600078e020d */
[----:B------:R-:W-:Y:S01]  /*5cb0*/  ISETP.GE.U32.AND P0, PT, R22, UR4, PT ;  /* 0x0000000416007c0c */ /* 0x000fe2000bf06070 */
[----:B------:R-:W-:-:S04]  /*5cc0*/  IMAD R15, R14, UR4, R15 ;  /* 0x000000040e0f7c24 */ /* 0x000fc8000f8e020f */
[----:B------:R-:W-:Y:S01]  /*5cd0*/  IMAD.X R28, R28, 0x1, ~R15, P1 ;  /* 0x000000011c1c7824 */ /* 0x000fe200008e0e0f */
[----:B------:R-:W-:-:S04]  /*5ce0*/  IADD3 R13, P1, PT, R22, -UR4, RZ ;  /* 0x80000004160d7c10 */ /* 0x000fc8000ff3e0ff */
[C---:B------:R-:W-:Y:S01]  /*5cf0*/  ISETP.GE.U32.AND.EX P0, PT, R28.reuse, R33, PT, P0 ;  /* 0x000000211c00720c */ /* 0x040fe20003f06100 */
[----:B------:R-:W-:Y:S01]  /*5d00*/  IMAD.X R12, R28, 0x1, ~R33, P1 ;  /* 0x000000011c0c7824 */ /* 0x000fe200008e0e21 */
[----:B------:R-:W-:Y:S02]  /*5d10*/  ISETP.NE.U32.AND P1, PT, RZ, UR4, PT ;  /* 0x00000004ff007c0c */ /* 0x000fe4000bf25070 */
[----:B------:R-:W-:Y:S02]  /*5d20*/  SEL R13, R13, R22, P0 ;  /* 0x000000160d0d7207 */ /* 0x000fe40000000000 */
[----:B------:R-:W-:Y:S02]  /*5d30*/  SEL R12, R12, R28, P0 ;  /* 0x0000001c0c0c7207 */ /* 0x000fe40000000000 */
[C---:B------:R-:W-:Y:S01]  /*5d40*/  ISETP.GE.U32.AND P0, PT, R13.reuse, UR4, PT ;  /* 0x000000040d007c0c */ /* 0x040fe2000bf06070 */
[----:B------:R-:W-:Y:S01]  /*5d50*/  VIADD R14, R13, -UR4 ;  /* 0x800000040d0e7c36 */ /* 0x000fe20008000000 */
[----:B------:R-:W-:-:S02]  /*5d60*/  ISETP.NE.AND.EX P1, PT, R33, RZ, PT, P1 ;  /* 0x000000ff2100720c */ /* 0x000fc40003f25310 */
[----:B------:R-:W-:Y:S01]  /*5d70*/  ISETP.GE.U32.AND.EX P0, PT, R12, R33, PT, P0 ;  /* 0x000000210c00720c */ /* 0x000fe20003f06100 */
[----:B------:R-:W-:-:S03]  /*5d80*/  IMAD.MOV.U32 R12, RZ, RZ, R20 ;  /* 0x000000ffff0c7224 */ /* 0x000fc600078e0014 */
[----:B------:R-:W-:Y:S01]  /*5d90*/  SEL R14, R14, R13, P0 ;  /* 0x0000000d0e0e7207 */ /* 0x000fe20000000000 */
[----:B------:R-:W-:-:S03]  /*5da0*/  IMAD.MOV.U32 R13, RZ, RZ, 0x0 ;  /* 0x00000000ff0d7424 */ /* 0x000fc600078e00ff */
[----:B------:R-:W-:Y:S01]  /*5db0*/  SEL R14, R14, 0xffffffff, P1 ;  /* 0xffffffff0e0e7807 */ /* 0x000fe20000800000 */
[----:B------:R-:W-:Y:S06]  /*5dc0*/  RET.REL.NODEC R12 `(_Z19hash_message_kerneliiPhS_PiPmmm) ;  /* 0xffffffa00c8c7950 */ /* 0x000fec0003c3ffff */
.L_x_76:
[----:B------:R-:W-:-:S00]  /*5dd0*/  BRA `(.L_x_76) ;  /* 0xfffffffc00fc7947 */ /* 0x000fc0000383ffff */
[----:B------:R-:W-:-:S00]  /*5de0*/  NOP ;  /* 0x0000000000007918 */ /* 0x000fc00000000000 */
        /* <DEDUP_REMOVED lines=9> */
.L_x_92:


//--------------------- .text._Z19compute_hash_kernelPKciPh --------------------------
	.section	.text._Z19compute_hash_kernelPKciPh,"ax",@progbits
	.align	128
        .global         _Z19compute_hash_kernelPKciPh
        .type           _Z19compute_hash_kernelPKciPh,@function
        .size           _Z19compute_hash_kernelPKciPh,(.L_x_94 - _Z19compute_hash_kernelPKciPh)
        .other          _Z19compute_hash_kernelPKciPh,@"STO_CUDA_ENTRY STV_DEFAULT"
_Z19compute_hash_kernelPKciPh:
.text._Z19compute_hash_kernelPKciPh:
[----:B------:R-:W0:Y:S08]  /*0000*/  LDC R1, c[0x0][0x37c] ;  /* 0x0000df00ff017b82 */ /* 0x000e300000000800 */
[----:B------:R-:W1:Y:S01]  /*0010*/  LDC R4, c[0x0][0x388] ;  /* 0x0000e200ff047b82 */ /* 0x000e620000000800 */
[----:B0-----:R-:W-:Y:S01]  /*0020*/  VIADD R1, R1, 0xffffff80 ;  /* 0xffffff8001017836 */ /* 0x001fe20000000000 */
[----:B------:R-:W0:Y:S04]  /*0030*/  LDCU.64 UR6, c[0x0][0x358] ;  /* 0x00006b00ff0677ac */ /* 0x000e280008000a00 */
[----:B------:R2:W-:Y:S02]  /*0040*/  STL.128 [R1], RZ ;  /* 0x000000ff01007387 */ /* 0x0005e40000100c00 */
[----:B------:R-:W3:Y:S02]  /*0050*/  LDC R2, c[0x0][0x388] ;  /* 0x0000e200ff027b82 */ /* 0x000ee40000000800 */
[----:B------:R2:W-:Y:S04]  /*0060*/  STL.128 [R1+0x10], RZ ;  /* 0x000010ff01007387 */ /* 0x0005e80000100c00 */
[----:B------:R2:W-:Y:S04]  /*0070*/  STL.128 [R1+0x20], RZ ;  /* 0x000020ff01007387 */ /* 0x0005e80000100c00 */
[----:B------:R2:W-:Y:S04]  /*0080*/  STL.128 [R1+0x30], RZ ;  /* 0x000030ff01007387 */ /* 0x0005e80000100c00 */
[----:B------:R2:W-:Y:S01]  /*0090*/  STL.128 [R1+0x40], RZ ;  /* 0x000040ff01007387 */ /* 0x0005e20000100c00 */
[C---:B-1----:R-:W-:Y:S01]  /*00a0*/  VIADD R3, R4.reuse, 0x18 ;  /* 0x0000001804037836 */ /* 0x042fe20000000000 */
[----:B------:R-:W-:-:S02]  /*00b0*/  ISETP.NE.AND P0, PT, R4, RZ, PT ;  /* 0x000000ff0400720c */ /* 0x000fc40003f05270 */
[----:B------:R2:W-:Y:S01]  /*00c0*/  STL.128 [R1+0x50], RZ ;  /* 0x000050ff01007387 */ /* 0x0005e20000100c00 */
[----:B------:R-:W-:-:S03]  /*00d0*/  IMAD.HI R0, R3, 0x2aaaaaab, RZ ;  /* 0x2aaaaaab03007827 */ /* 0x000fc600078e02ff */
[----:B------:R2:W-:Y:S02]  /*00e0*/  STL.128 [R1+0x60], RZ ;  /* 0x000060ff01007387 */ /* 0x0005e40000100c00 */
[----:B------:R-:W-:Y:S02]  /*00f0*/  SHF.R.U32.HI R5, RZ, 0x1f, R0 ;  /* 0x0000001fff057819 */ /* 0x000fe40000011600 */
[----:B------:R2:W-:Y:S02]  /*0100*/  STL.128 [R1+0x70], RZ ;  /* 0x000070ff01007387 */ /* 0x0005e40000100c00 */
[----:B------:R-:W-:-:S05]  /*0110*/  LEA.HI R0, R0, R5, RZ, 0x1e ;  /* 0x0000000500007211 */ /* 0x000fca00078ff0ff */
[----:B------:R-:W-:Y:S02]  /*0120*/  IMAD R3, R0, -0x18, R3 ;  /* 0xffffffe800037824 */ /* 0x000fe400078e0203 */
[----:B------:R-:W-:Y:S01]  /*0130*/  VIADD R0, R1, 0x10 ;  /* 0x0000001001007836 */ /* 0x000fe20000000000 */
[----:B0-2---:R-:W-:Y:S06]  /*0140*/  @!P0 BRA `(.L_x_77) ;  /* 0x0000000400e88947 */ /* 0x005fec0003800000 */
[C---:B------:R-:W-:Y:S02]  /*0150*/  ISETP.GE.U32.AND P0, PT, R4.reuse, 0x10, PT ;  /* 0x000000100400780c */ /* 0x040fe40003f06070 */
[----:B------:R-:W-:Y:S02]  /*0160*/  CS2R R6, SRZ ;  /* 0x0000000000067805 */ /* 0x000fe4000001ff00 */
[----:B------:R-:W-:-:S09]  /*0170*/  LOP3.LUT P1, RZ, R4, 0xf, RZ, 0xc0, !PT ;  /* 0x0000000f04ff7812 */ /* 0x000fd2000782c0ff */
[----:B------:R-:W-:Y:S05]  /*0180*/  @!P0 BRA `(.L_x_78) ;  /* 0x0000000000bc8947 */ /* 0x000fea0003800000 */
[----:B------:R-:W0:Y:S01]  /*0190*/  LDCU.64 UR4, c[0x0][0x380] ;  /* 0x00007000ff0477ac */ /* 0x000e220008000a00 */
[----:B------:R-:W-:Y:S01]  /*01a0*/  SHF.R.S32.HI R7, RZ, 0x1f, R4 ;  /* 0x0000001fff077819 */ /* 0x000fe20000011404 */
[----:B------:R-:W-:Y:S01]  /*01b0*/  IMAD.MOV.U32 R5, RZ, RZ, R1 ;  /* 0x000000ffff057224 */ /* 0x000fe200078e0001 */
[----:B------:R-:W-:-:S03]  /*01c0*/  LOP3.LUT R6, R4, 0xfffffff0, RZ, 0xc0, !PT ;  /* 0xfffffff004067812 */ /* 0x000fc600078ec0ff */
[----:B------:R-:W-:Y:S02]  /*01d0*/  IMAD.MOV.U32 R14, RZ, RZ, R7 ;  /* 0x000000ffff0e7224 */ /* 0x000fe400078e0007 */
[----:B------:R-:W-:Y:S01]  /*01e0*/  IMAD.MOV.U32 R15, RZ, RZ, R6 ;  /* 0x000000ffff0f7224 */ /* 0x000fe200078e0006 */
[----:B0-----:R-:W-:-:S04]  /*01f0*/  UIADD3 UR4, UP0, UPT, UR4, 0x7, URZ ;  /* 0x0000000704047890 */ /* 0x001fc8000ff1e0ff */
[----:B------:R-:W-:Y:S02]  /*0200*/  UIADD3.X UR5, UPT, UPT, URZ, UR5, URZ, UP0, !UPT ;  /* 0x00000005ff057290 */ /* 0x000fe400087fe4ff */
[----:B------:R-:W-:-:S04]  /*0210*/  IMAD.U32 R12, RZ, RZ, UR4 ;  /* 0x00000004ff0c7e24 */ /* 0x000fc8000f8e00ff */
[----:B------:R-:W-:-:S07]  /*0220*/  IMAD.U32 R13, RZ, RZ, UR5 ;  /* 0x00000005ff0d7e24 */ /* 0x000fce000f8e00ff */
.L_x_79:
[----:B------:R-:W2:Y:S04]  /*0230*/  LDG.E.U8 R11, desc[UR6][R12.64+0x8] ;  /* 0x000008060c0b7981 */ /* 0x000ea8000c1e1100 */
[----:B------:R-:W2:Y:S04]  /*0240*/  LDG.E.U8 R8, desc[UR6][R12.64+0x7] ;  /* 0x000007060c087981 */ /* 0x000ea8000c1e1100 */
[----:B------:R-:W4:Y:S04]  /*0250*/  LDG.E.U8 R19, desc[UR6][R12.64+-0x2] ;  /* 0xfffffe060c137981 */ /* 0x000f28000c1e1100 */
[----:B------:R-:W4:Y:S04]  /*0260*/  LDG.E.U8 R16, desc[UR6][R12.64+-0x3] ;  /* 0xfffffd060c107981 */ /* 0x000f28000c1e1100 */
[----:B------:R-:W5:Y:S04]  /*0270*/  LDG.E.U8 R18, desc[UR6][R12.64+0x6] ;  /* 0x000006060c127981 */ /* 0x000f68000c1e1100 */
[----:B------:R-:W5:Y:S04]  /*0280*/  LDG.E.U8 R21, desc[UR6][R12.64+0x5] ;  /* 0x000005060c157981 */ /* 0x000f68000c1e1100 */
[----:B------:R-:W3:Y:S04]  /*0290*/  LDG.E.U8 R20, desc[UR6][R12.64+0x4] ;  /* 0x000004060c147981 */ /* 0x000ee8000c1e1100 */
[----:B------:R-:W3:Y:S04]  /*02a0*/  LDG.E.U8 R23, desc[UR6][R12.64+0x3] ;  /* 0x000003060c177981 */ /* 0x000ee8000c1e1100 */
[----:B------:R-:W3:Y:S04]  /*02b0*/  LDG.E.U8 R22, desc[UR6][R12.64+0x2] ;  /* 0x000002060c167981 */ /* 0x000ee8000c1e1100 */
[----:B------:R-:W3:Y:S04]  /*02c0*/  LDG.E.U8 R25, desc[UR6][R12.64+0x1] ;  /* 0x000001060c197981 */ /* 0x000ee8000c1e1100 */
[----:B------:R-:W3:Y:S04]  /*02d0*/  LDG.E.U8 R24, desc[UR6][R12.64] ;  /* 0x000000060c187981 */ /* 0x000ee8000c1e1100 */
[----:B------:R-:W3:Y:S04]  /*02e0*/  LDG.E.U8 R27, desc[UR6][R12.64+-0x1] ;  /* 0xffffff060c1b7981 */ /* 0x000ee8000c1e1100 */
[----:B------:R-:W3:Y:S04]  /*02f0*/  LDG.E.U8 R9, desc[UR6][R12.64+-0x4] ;  /* 0xfffffc060c097981 */ /* 0x000ee8000c1e1100 */
[----:B------:R-:W3:Y:S04]  /*0300*/  LDG.E.U8 R10, desc[UR6][R12.64+-0x5] ;  /* 0xfffffb060c0a7981 */ /* 0x000ee8000c1e1100 */
[----:B------:R-:W3:Y:S01]  /*0310*/  LDG.E.U8 R17, desc[UR6][R12.64+-0x7] ;  /* 0xfffff9060c117981 */ /* 0x000ee2000c1e1100 */
[----:B--2---:R-:W-:-:S03]  /*0320*/  PRMT R11, R8, 0x3340, R11 ;  /* 0x00003340080b7816 */ /* 0x004fc6000000000b */
[----:B------:R0:W2:Y:S01]  /*0330*/  LDG.E.U8 R8, desc[UR6][R12.64+-0x6] ;  /* 0xfffffa060c087981 */ /* 0x0000a2000c1e1100 */
[----:B------:R-:W-:-:S04]  /*0340*/  IADD3 R15, P0, PT, R15, -0x10, RZ ;  /* 0xfffffff00f0f7810 */ /* 0x000fc80007f1e0ff */
[----:B------:R-:W-:Y:S02]  /*0350*/  IADD3.X R14, PT, PT, R14, -0x1, RZ, P0, !PT ;  /* 0xffffffff0e0e7810 */ /* 0x000fe400007fe4ff */
[----:B------:R-:W-:-:S04]  /*0360*/  ISETP.NE.U32.AND P0, PT, R15, RZ, PT ;  /* 0x000000ff0f00720c */ /* 0x000fc80003f05070 */
[----:B------:R-:W-:Y:S02]  /*0370*/  ISETP.NE.AND.EX P0, PT, R14, RZ, PT, P0 ;  /* 0x000000ff0e00720c */ /* 0x000fe40003f05300 */
[----:B----4-:R-:W-:Y:S02]  /*0380*/  PRMT R19, R16, 0x3340, R19 ;  /* 0x0000334010137816 */ /* 0x010fe40000000013 */
[----:B-----5:R-:W-:Y:S02]  /*0390*/  PRMT R18, R21, 0x3340, R18 ;  /* 0x0000334015127816 */ /* 0x020fe40000000012 */
[----:B0-----:R-:W-:Y:S02]  /*03a0*/  IADD3 R12, P2, PT, R12, 0x10, RZ ;  /* 0x000000100c0c7810 */ /* 0x001fe40007f5e0ff */
[----:B---3--:R-:W-:Y:S02]  /*03b0*/  PRMT R20, R23, 0x3340, R20 ;  /* 0x0000334017147816 */ /* 0x008fe40000000014 */
[----:B------:R-:W-:-:S02]  /*03c0*/  PRMT R11, R18, 0x5410, R11 ;  /* 0x00005410120b7816 */ /* 0x000fc4000000000b */
[----:B------:R-:W-:Y:S02]  /*03d0*/  PRMT R25, R25, 0x3340, R22 ;  /* 0x0000334019197816 */ /* 0x000fe40000000016 */
[----:B------:R-:W-:Y:S02]  /*03e0*/  PRMT R24, R27, 0x3340, R24 ;  /* 0x000033401b187816 */ /* 0x000fe40000000018 */
[----:B------:R-:W-:Y:S02]  /*03f0*/  PRMT R16, R10, 0x3340, R9 ;  /* 0x000033400a107816 */ /* 0x000fe40000000009 */
[----:B------:R-:W-:Y:S02]  /*0400*/  PRMT R10, R25, 0x5410, R20 ;  /* 0x00005410190a7816 */ /* 0x000fe40000000014 */
[----:B------:R-:W-:Y:S01]  /*0410*/  PRMT R9, R19, 0x5410, R24 ;  /* 0x0000541013097816 */ /* 0x000fe20000000018 */
[----:B------:R-:W-:Y:S01]  /*0420*/  IMAD.X R13, RZ, RZ, R13, P2 ;  /* 0x000000ffff0d7224 */ /* 0x000fe200010e060d */
[----:B--2---:R-:W-:-:S04]  /*0430*/  PRMT R17, R17, 0x3340, R8 ;  /* 0x0000334011117816 */ /* 0x004fc80000000008 */
[----:B------:R-:W-:-:S05]  /*0440*/  PRMT R8, R17, 0x5410, R16 ;  /* 0x0000541011087816 */ /* 0x000fca0000000010 */
[----:B------:R0:W-:Y:S02]  /*0450*/  STL.128 [R5], R8 ;  /* 0x0000000805007387 */ /* 0x0001e40000100c00 */
[----:B0-----:R-:W-:Y:S01]  /*0460*/  VIADD R5, R5, 0x10 ;  /* 0x0000001005057836 */ /* 0x001fe20000000000 */
[----:B------:R-:W-:Y:S06]  /*0470*/  @P0 BRA `(.L_x_79) ;  /* 0xfffffffc006c0947 */ /* 0x000fec000383ffff */
.L_x_78:
[----:B------:R-:W-:Y:S05]  /*0480*/  @!P1 BRA `(.L_x_77) ;  /* 0x0000000400189947 */ /* 0x000fea0003800000 */
[----:B------:R-:W-:-:S04]  /*0490*/  LOP3.LUT R5, R4, 0xf, RZ, 0xc0, !PT ;  /* 0x0000000f04057812 */ /* 0x000fc800078ec0ff */
[----:B------:R-:W-:-:S04]  /*04a0*/  IADD3 R5, P1, PT, R5, -0x1, RZ ;  /* 0xffffffff05057810 */ /* 0x000fc80007f3e0ff */
[----:B------:R-:W-:Y:S01]  /*04b0*/  ISETP.GE.U32.AND P0, PT, R5, 0x7, PT ;  /* 0x000000070500780c */ /* 0x000fe20003f06070 */
[----:B------:R-:W-:Y:S01]  /*04c0*/  IMAD.X R5, RZ, RZ, -0x1, P1 ;  /* 0xffffffffff057424 */ /* 0x000fe200008e06ff */
[----:B------:R-:W-:-:S04]  /*04d0*/  LOP3.LUT P1, RZ, R4, 0x7, RZ, 0xc0, !PT ;  /* 0x0000000704ff7812 */ /* 0x000fc8000782c0ff */
[----:B------:R-:W-:-:S13]  /*04e0*/  ISETP.GE.U32.AND.EX P0, PT, R5, RZ, PT, P0 ;  /* 0x000000ff0500720c */ /* 0x000fda0003f06100 */
[----:B------:R-:W-:Y:S05]  /*04f0*/  @!P0 BRA `(.L_x_80) ;  /* 0x0000000000588947 */ /* 0x000fea0003800000 */
[----:B------:R-:W0:Y:S02]  /*0500*/  LDCU.64 UR4, c[0x0][0x380] ;  /* 0x00007000ff0477ac */ /* 0x000e240008000a00 */
[----:B0-----:R-:W-:-:S04]  /*0510*/  IADD3 R8, P0, PT, R6, UR4, RZ ;  /* 0x0000000406087c10 */ /* 0x001fc8000ff1e0ff */
[----:B------:R-:W-:-:S05]  /*0520*/  IADD3.X R9, PT, PT, R7, UR5, RZ, P0, !PT ;  /* 0x0000000507097c10 */ /* 0x000fca00087fe4ff */
[----:B------:R-:W2:Y:S04]  /*0530*/  LDG.E.U8 R5, desc[UR6][R8.64] ;  /* 0x0000000608057981 */ /* 0x000ea8000c1e1100 */
[----:B------:R-:W4:Y:S04]  /*0540*/  LDG.E.U8 R10, desc[UR6][R8.64+0x1] ;  /* 0x00000106080a7981 */ /* 0x000f28000c1e1100 */
[----:B------:R-:W5:Y:S04]  /*0550*/  LDG.E.U8 R11, desc[UR6][R8.64+0x2] ;  /* 0x00000206080b7981 */ /* 0x000f68000c1e1100 */
[----:B------:R-:W3:Y:S04]  /*0560*/  LDG.E.U8 R12, desc[UR6][R8.64+0x3] ;  /* 0x00000306080c7981 */ /* 0x000ee8000c1e1100 */
[----:B------:R-:W3:Y:S04]  /*0570*/  LDG.E.U8 R13, desc[UR6][R8.64+0x4] ;  /* 0x00000406080d7981 */ /* 0x000ee8000c1e1100 */
[----:B------:R-:W3:Y:S04]  /*0580*/  LDG.E.U8 R14, desc[UR6][R8.64+0x5] ;  /* 0x00000506080e7981 */ /* 0x000ee8000c1e1100 */
[----:B------:R-:W3:Y:S04]  /*0590*/  LDG.E.U8 R15, desc[UR6][R8.64+0x6] ;  /* 0x00000606080f7981 */ /* 0x000ee8000c1e1100 */
[----:B------:R-:W3:Y:S01]  /*05a0*/  LDG.E.U8 R16, desc[UR6][R8.64+0x7] ;  /* 0x0000070608107981 */ /* 0x000ee2000c1e1100 */
[----:B------:R-:W-:Y:S01]  /*05b0*/  IMAD.IADD R17, R1, 0x1, R6 ;  /* 0x0000000101117824 */ /* 0x000fe200078e0206 */
[----:B------:R-:W-:-:S05]  /*05c0*/  IADD3 R6, P0, PT, R6, 0x8, RZ ;  /* 0x0000000806067810 */ /* 0x000fca0007f1e0ff */
[----:B------:R-:W-:Y:S01]  /*05d0*/  IMAD.X R7, RZ, RZ, R7, P0 ;  /* 0x000000ffff077224 */ /* 0x000fe200000e0607 */
[----:B--2---:R0:W-:Y:S04]  /*05e0*/  STL.U8 [R17], R5 ;  /* 0x0000000511007387 */ /* 0x0041e80000100000 */
[----:B----4-:R0:W-:Y:S04]  /*05f0*/  STL.U8 [R17+0x1], R10 ;  /* 0x0000010a11007387 */ /* 0x0101e80000100000 */
[----:B-----5:R0:W-:Y:S04]  /*0600*/  STL.U8 [R17+0x2], R11 ;  /* 0x0000020b11007387 */ /* 0x0201e80000100000 */
[----:B---3--:R0:W-:Y:S04]  /*0610*/  STL.U8 [R17+0x3], R12 ;  /* 0x0000030c11007387 */ /* 0x0081e80000100000 */
[----:B------:R0:W-:Y:S04]  /*0620*/  STL.U8 [R17+0x4], R13 ;  /* 0x0000040d11007387 */ /* 0x0001e80000100000 */
[----:B------:R0:W-:Y:S04]  /*0630*/  STL.U8 [R17+0x5], R14 ;  /* 0x0000050e11007387 */ /* 0x0001e80000100000 */
[----:B------:R0:W-:Y:S04]  /*0640*/  STL.U8 [R17+0x6], R15 ;  /* 0x0000060f11007387 */ /* 0x0001e80000100000 */
[----:B------:R0:W-:Y:S02]  /*0650*/  STL.U8 [R17+0x7], R16 ;  /* 0x0000071011007387 */ /* 0x0001e40000100000 */
.L_x_80:
[----:B------:R-:W-:Y:S05]  /*0660*/  @!P1 BRA `(.L_x_77) ;  /* 0x0000000000a09947 */ /* 0x000fea0003800000 */
[----:B0-----:R-:W-:-:S04]  /*0670*/  LOP3.LUT R5, R4, 0x7, RZ, 0xc0, !PT ;  /* 0x0000000704057812 */ /* 0x001fc800078ec0ff */
        /* <DEDUP_REMOVED lines=12> */
[----:B------:R-:W3:Y:S01]  /*0740*/  LDG.E.U8 R15, desc[UR6][R8.64+0x3] ;  /* 0x00000306080f7981 */ /* 0x000ee2000c1e1100 */
[----:B------:R-:W-:Y:S01]  /*0750*/  IMAD.IADD R10, R1, 0x1, R6 ;  /* 0x00000001010a7824 */ /* 0x000fe200078e0206 */
[----:B------:R-:W-:-:S05]  /*0760*/  IADD3 R6, P0, PT, R6, 0x4, RZ ;  /* 0x0000000406067810 */ /* 0x000fca0007f1e0ff */
[----:B------:R-:W-:Y:S01]  /*0770*/  IMAD.X R7, RZ, RZ, R7, P0 ;  /* 0x000000ffff077224 */ /* 0x000fe200000e0607 */
[----:B--2---:R0:W-:Y:S04]  /*0780*/  STL.U8 [R10], R5 ;  /* 0x000000050a007387 */ /* 0x0041e80000100000 */
[----:B----4-:R0:W-:Y:S04]  /*0790*/  STL.U8 [R10+0x1], R11 ;  /* 0x0000010b0a007387 */ /* 0x0101e80000100000 */
[----:B-----5:R0:W-:Y:S04]  /*07a0*/  STL.U8 [R10+0x2], R13 ;  /* 0x0000020d0a007387 */ /* 0x0201e80000100000 */
[----:B---3--:R0:W-:Y:S02]  /*07b0*/  STL.U8 [R10+0x3], R15 ;  /* 0x0000030f0a007387 */ /* 0x0081e40000100000 */
.L_x_81:
[----:B------:R-:W-:Y:S05]  /*07c0*/  @!P1 BRA `(.L_x_77) ;  /* 0x0000000000489947 */ /* 0x000fea0003800000 */
[----:B------:R-:W0:Y:S01]  /*07d0*/  LDCU.64 UR4, c[0x0][0x380] ;  /* 0x00007000ff0477ac */ /* 0x000e220008000a00 */
[----:B------:R-:W-:Y:S01]  /*07e0*/  IMAD.IADD R12, R1, 0x1, R6 ;  /* 0x00000001010c7824 */ /* 0x000fe200078e0206 */
[----:B------:R-:W-:Y:S01]  /*07f0*/  LOP3.LUT R8, R4, 0x3, RZ, 0xc0, !PT ;  /* 0x0000000304087812 */ /* 0x000fe200078ec0ff */
[----:B------:R-:W-:Y:S01]  /*0800*/  IMAD.MOV.U32 R9, RZ, RZ, RZ ;  /* 0x000000ffff097224 */ /* 0x000fe200078e00ff */
[----:B0-----:R-:W-:-:S04]  /*0810*/  IADD3 R10, P0, PT, R6, UR4, RZ ;  /* 0x00000004060a7c10 */ /* 0x001fc8000ff1e0ff */
[----:B------:R-:W-:-:S09]  /*0820*/  IADD3.X R11, PT, PT, R7, UR5, RZ, P0, !PT ;  /* 0x00000005070b7c10 */ /* 0x000fd200087fe4ff */
.L_x_82:
[----:B------:R-:W-:Y:S02]  /*0830*/  IMAD.MOV.U32 R6, RZ, RZ, R10 ;  /* 0x000000ffff067224 */ /* 0x000fe400078e000a */
[----:B------:R-:W-:-:S05]  /*0840*/  IMAD.MOV.U32 R7, RZ, RZ, R11 ;  /* 0x000000ffff077224 */ /* 0x000fca00078e000b */
[----:B------:R-:W2:Y:S01]  /*0850*/  LDG.E.U8 R5, desc[UR6][R6.64] ;  /* 0x0000000606057981 */ /* 0x000ea2000c1e1100 */
[----:B------:R-:W-:Y:S02]  /*0860*/  IADD3 R8, P0, PT, R8, -0x1, RZ ;  /* 0xffffffff08087810 */ /* 0x000fe40007f1e0ff */
[----:B------:R-:W-:Y:S02]  /*0870*/  IADD3 R10, P1, PT, R10, 0x1, RZ ;  /* 0x000000010a0a7810 */ /* 0x000fe40007f3e0ff */
[----:B------:R-:W-:Y:S02]  /*0880*/  IADD3.X R9, PT, PT, R9, -0x1, RZ, P0, !PT ;  /* 0xffffffff09097810 */ /* 0x000fe400007fe4ff */
[----:B------:R-:W-:Y:S01]  /*0890*/  ISETP.NE.U32.AND P0, PT, R8, RZ, PT ;  /* 0x000000ff0800720c */ /* 0x000fe20003f05070 */
[----:B------:R-:W-:-:S03]  /*08a0*/  IMAD.X R11, RZ, RZ, R11, P1 ;  /* 0x000000ffff0b7224 */ /* 0x000fc600008e060b */
[----:B------:R-:W-:Y:S01]  /*08b0*/  ISETP.NE.AND.EX P0, PT, R9, RZ, PT, P0 ;  /* 0x000000ff0900720c */ /* 0x000fe20003f05300 */
[----:B--2---:R0:W-:Y:S02]  /*08c0*/  STL.U8 [R12], R5 ;  /* 0x000000050c007387 */ /* 0x0041e40000100000 */
[----:B0-----:R-:W-:-:S10]  /*08d0*/  VIADD R12, R12, 0x1 ;  /* 0x000000010c0c7836 */ /* 0x001fd40000000000 */
[----:B------:R-:W-:Y:S05]  /*08e0*/  @P0 BRA `(.L_x_82) ;  /* 0xfffffffc00d00947 */ /* 0x000fea000383ffff */
.L_x_77:
[----:B------:R-:W-:Y:S01]  /*08f0*/  IMAD.MOV.U32 R7, RZ, RZ, 0x80 ;  /* 0x00000080ff077424 */ /* 0x000fe200078e00ff */
[--C-:B0-----:R-:W-:Y:S01]  /*0900*/  IADD3 R10, PT, PT, -R3, 0x18, R4.reuse ;  /* 0x00000018030a7810 */ /* 0x101fe20007ffe104 */
[----:B------:R-:W-:Y:S02]  /*0910*/  IMAD.IADD R6, R1, 0x1, R4 ;  /* 0x0000000101067824 */ /* 0x000fe400078e0204 */
[----:B------:R-:W-:-:S03]  /*0920*/  VIADD R5, R4, 0x1 ;  /* 0x0000000104057836 */ /* 0x000fc60000000000 */
[----:B------:R0:W-:Y:S02]  /*0930*/  STL.U8 [R6], R7 ;  /* 0x0000000706007387 */ /* 0x0001e40000100000 */
[----:B------:R-:W-:-:S13]  /*0940*/  ISETP.GE.AND P0, PT, R5, R10, PT ;  /* 0x0000000a0500720c */ /* 0x000fda0003f06270 */
[----:B0-----:R-:W-:Y:S05]  /*0950*/  @P0 BRA `(.L_x_83) ;  /* 0x0000000400040947 */ /* 0x001fea0003800000 */
[C---:B------:R-:W-:Y:S01]  /*0960*/  VIADD R4, R3.reuse, 0xfffffff8 ;  /* 0xfffffff803047836 */ /* 0x040fe20000000000 */
[----:B------:R-:W-:-:S04]  /*0970*/  IADD3 R3, PT, PT, -R3, 0x17, RZ ;  /* 0x0000001703037810 */ /* 0x000fc80007ffe1ff */
[----:B------:R-:W-:Y:S01]  /*0980*/  ISETP.GE.U32.AND P0, PT, R4, 0xf, PT ;  /* 0x0000000f0400780c */ /* 0x000fe20003f06070 */
[----:B------:R-:W-:Y:S01]  /*0990*/  IMAD.MOV.U32 R4, RZ, RZ, R5 ;  /* 0x000000ffff047224 */ /* 0x000fe200078e0005 */
[----:B------:R-:W-:-:S11]  /*09a0*/  LOP3.LUT R7, R3, 0xf, RZ, 0xc0, !PT ;  /* 0x0000000f03077812 */ /* 0x000fd600078ec0ff */
[----:B------:R-:W-:Y:S05]  /*09b0*/  @!P0 BRA `(.L_x_84) ;  /* 0x0000000000648947 */ /* 0x000fea0003800000 */
[----:B------:R-:W-:-:S05]  /*09c0*/  LOP3.LUT R5, R3, 0xfffffff0, RZ, 0xc0, !PT ;  /* 0xfffffff003057812 */ /* 0x000fca00078ec0ff */
[----:B------:R-:W-:-:S07]  /*09d0*/  IMAD.MOV R5, RZ, RZ, -R5 ;  /* 0x000000ffff057224 */ /* 0x000fce00078e0a05 */
.L_x_85:
[----:B0-----:R-:W-:Y:S02]  /*09e0*/  IMAD.IADD R6, R1, 0x1, R4 ;  /* 0x0000000101067824 */ /* 0x001fe400078e0204 */
[----:B------:R-:W-:Y:S02]  /*09f0*/  VIADD R5, R5, 0x10 ;  /* 0x0000001005057836 */ /* 0x000fe40000000000 */
[----:B---3--:R-:W-:Y:S01]  /*0a00*/  VIADD R2, R2, 0x10 ;  /* 0x0000001002027836 */ /* 0x008fe20000000000 */
[----:B------:R0:W-:Y:S01]  /*0a10*/  STL.U8 [R6], RZ ;  /* 0x000000ff06007387 */ /* 0x0001e20000100000 */
[----:B------:R-:W-:Y:S01]  /*0a20*/  VIADD R4, R4, 0x10 ;  /* 0x0000001004047836 */ /* 0x000fe20000000000 */
[----:B------:R-:W-:Y:S02]  /*0a30*/  ISETP.NE.AND P0, PT, R5, RZ, PT ;  /* 0x000000ff0500720c */ /* 0x000fe40003f05270 */
        /* <DEDUP_REMOVED lines=16> */
[----:B------:R-:W-:-:S07]  /*0b40*/  VIADD R4, R2, 0x1 ;  /* 0x0000000102047836 */ /* 0x000fce0000000000 */
.L_x_84:
[----:B------:R-:W-:-:S13]  /*0b50*/  ISETP.NE.AND P0, PT, R7, RZ, PT ;  /* 0x000000ff0700720c */ /* 0x000fda0003f05270 */
[----:B------:R-:W-:Y:S05]  /*0b60*/  @!P0 BRA `(.L_x_83) ;  /* 0x0000000000808947 */ /* 0x000fea0003800000 */
[----:B------:R-:W-:Y:S02]  /*0b70*/  ISETP.GE.U32.AND P0, PT, R7, 0x8, PT ;  /* 0x000000080700780c */ /* 0x000fe40003f06070 */
[----:B------:R-:W-:-:S04]  /*0b80*/  LOP3.LUT R5, R3, 0x7, RZ, 0xc0, !PT ;  /* 0x0000000703057812 */ /* 0x000fc800078ec0ff */
[----:B------:R-:W-:-:S07]  /*0b90*/  ISETP.NE.AND P1, PT, R5, RZ, PT ;  /* 0x000000ff0500720c */ /* 0x000fce0003f25270 */
[----:B------:R-:W-:Y:S06]  /*0ba0*/  @!P0 BRA `(.L_x_86) ;  /* 0x0000000000288947 */ /* 0x000fec0003800000 */
[----:B---3--:R-:W-:Y:S02]  /*0bb0*/  IMAD.IADD R2, R1, 0x1, R4 ;  /* 0x0000000101027824 */ /* 0x008fe400078e0204 */
        /* <DEDUP_REMOVED lines=9> */
.L_x_86:
[----:B------:R-:W-:Y:S05]  /*0c50*/  @!P1 BRA `(.L_x_83) ;  /* 0x0000000000449947 */ /* 0x000fea0003800000 */
[----:B------:R-:W-:Y:S02]  /*0c60*/  ISETP.GE.U32.AND P0, PT, R5, 0x4, PT ;  /* 0x000000040500780c */ /* 0x000fe40003f06070 */
[----:B------:R-:W-:-:S04]  /*0c70*/  LOP3.LUT R3, R3, 0x3, RZ, 0xc0, !PT ;  /* 0x0000000303037812 */ /* 0x000fc800078ec0ff */
[----:B------:R-:W-:-:S07]  /*0c80*/  ISETP.NE.AND P1, PT, R3, RZ, PT ;  /* 0x000000ff0300720c */ /* 0x000fce0003f25270 */
[----:B-1-3--:R-:W-:Y:S02]  /*0c90*/  @P0 IMAD.IADD R2, R1, 0x1, R4 ;  /* 0x0000000101020824 */ /* 0x00afe400078e0204 */
[----:B------:R-:W-:-:S03]  /*0ca0*/  @P0 VIADD R4, R4, 0x4 ;  /* 0x0000000404040836 */ /* 0x000fc60000000000 */
[----:B------:R2:W-:Y:S04]  /*0cb0*/  @P0 STL.U8 [R2], RZ ;  /* 0x000000ff02000387 */ /* 0x0005e80000100000 */
[----:B------:R2:W-:Y:S04]  /*0cc0*/  @P0 STL.U8 [R2+0x1], RZ ;  /* 0x000001ff02000387 */ /* 0x0005e80000100000 */
[----:B------:R2:W-:Y:S04]  /*0cd0*/  @P0 STL.U8 [R2+0x2], RZ ;  /* 0x000002ff02000387 */ /* 0x0005e80000100000 */
[----:B------:R2:W-:Y:S01]  /*0ce0*/  @P0 STL.U8 [R2+0x3], RZ ;  /* 0x000003ff02000387 */ /* 0x0005e20000100000 */
[----:B------:R-:W-:Y:S05]  /*0cf0*/  @!P1 BRA `(.L_x_83) ;  /* 0x00000000001c9947 */ /* 0x000fea0003800000 */
[----:B------:R-:W-:-:S07]  /*0d00*/  IMAD.MOV R3, RZ, RZ, -R3 ;  /* 0x000000ffff037224 */ /* 0x000fce00078e0a03 */
.L_x_87:
[----:B--2---:R-:W-:Y:S02]  /*0d10*/  IMAD.IADD R2, R1, 0x1, R4 ;  /* 0x0000000101027824 */ /* 0x004fe400078e0204 */
[----:B------:R-:W-:Y:S02]  /*0d20*/  VIADD R3, R3, 0x1 ;  /* 0x0000000103037836 */ /* 0x000fe40000000000 */
[----:B------:R-:W-:Y:S01]  /*0d30*/  VIADD R4, R4, 0x1 ;  /* 0x0000000104047836 */ /* 0x000fe20000000000 */
[----:B------:R4:W-:Y:S02]  /*0d40*/  STL.U8 [R2], RZ ;  /* 0x000000ff02007387 */ /* 0x0009e40000100000 */
[----:B------:R-:W-:-:S13]  /*0d50*/  ISETP.NE.AND P0, PT, R3, RZ, PT ;  /* 0x000000ff0300720c */ /* 0x000fda0003f05270 */
[----:B----4-:R-:W-:Y:S05]  /*0d60*/  @P0 BRA `(.L_x_87) ;  /* 0xfffffffc00e80947 */ /* 0x010fea000383ffff */
.L_x_83:
[----:B------:R-:W4:Y:S01]  /*0d70*/  LDCU UR4, c[0x3][0xc] ;  /* 0x00c00180ff0477ac */ /* 0x000f220008000800 */
[----:B-123--:R-:W1:Y:S01]  /*0d80*/  LDC.64 R2, c[0x0][0x390] ;  /* 0x0000e400ff027b82 */ /* 0x00ee620000000a00 */
[----:B------:R-:W-:-:S07]  /*0d90*/  ISETP.GT.AND P0, PT, R10, RZ, PT ;  /* 0x000000ff0a00720c */ /* 0x000fce0003f04270 */
[----:B------:R-:W2:Y:S08]  /*0da0*/  LDC R14, c[0x3][0x10] ;  /* 0x00c00400ff0e7b82 */ /* 0x000eb00000000800 */
[----:B------:R-:W3:Y:S01]  /*0db0*/  LDC R15, c[0x3][0x14] ;  /* 0x00c00500ff0f7b82 */ /* 0x000ee20000000800 */
[----:B----4-:R-:W-:-:S07]  /*0dc0*/  IMAD.U32 R11, RZ, RZ, UR4 ;  /* 0x00000004ff0b7e24 */ /* 0x010fce000f8e00ff */
[----:B------:R-:W4:Y:S01]  /*0dd0*/  LDC R16, c[0x3][0x18] ;  /* 0x00c00600ff107b82 */ /* 0x000f220000000800 */
[----:B------:R-:W-:Y:S05]  /*0de0*/  @!P0 BRA `(.L_x_88) ;  /* 0x0000001000848947 */ /* 0x000fea0003800000 */
[----:B------:R-:W-:-:S05]  /*0df0*/  UMOV UR4, URZ ;  /* 0x000000ff00047c82 */ /* 0x000fca0008000000 */
.L_x_89:
[----:B------:R-:W5:Y:S01]  /*0e00*/  LDL.64 R12, [R0+-0x10] ;  /* 0xfffff000000c7983 */ /* 0x000f620000100a00 */
[----:B------:R-:W1:Y:S03]  /*0e10*/  LDC.64 R4, c[0x3][RZ] ;  /* 0x00c00000ff047b82 */ /* 0x000e660000000a00 */
[----:B------:R-:W2:Y:S04]  /*0e20*/  LDL.64 R8, [R0+-0x8] ;  /* 0xfffff80000087983 */ /* 0x000ea80000100a00 */
[----:B0-----:R0:W2:Y:S01]  /*0e30*/  LDL.64 R6, [R0] ;  /* 0x0000000000067983 */ /* 0x0010a20000100a00 */
[----:B---3--:R-:W-:Y:S01]  /*0e40*/  SHF.L.W.U32.HI R19, R15, 0x4, R15 ;  /* 0x000000040f137819 */ /* 0x008fe20000010e0f */
[----:B------:R-:W-:-:S06]  /*0e50*/  UIADD3 UR4, UPT, UPT, UR4, 0x18, URZ ;  /* 0x0000001804047890 */ /* 0x000fcc000fffe0ff */
[----:B------:R-:W-:Y:S01]  /*0e60*/  ISETP.LE.AND P0, PT, R10, UR4, PT ;  /* 0x000000040a007c0c */ /* 0x000fe2000bf03270 */
[----:B0-----:R-:W-:Y:S01]  /*0e70*/  VIADD R0, R0, 0x18 ;  /* 0x0000001800007836 */ /* 0x001fe20000000000 */
[----:B-----5:R-:W-:Y:S01]  /*0e80*/  SHF.R.U32.HI R17, RZ, 0x8, R12 ;  /* 0x00000008ff117819 */ /* 0x020fe2000001160c */
[----:B------:R-:W-:-:S03]  /*0e90*/  IMAD.SHL.U32 R18, R12, 0x100, RZ ;  /* 0x000001000c127824 */ /* 0x000fc600078e00ff */
[----:B------:R-:W-:Y:S02]  /*0ea0*/  LOP3.LUT R17, R17, 0xff00, RZ, 0xc0, !PT ;  /* 0x0000ff0011117812 */ /* 0x000fe400078ec0ff */
[----:B------:R-:W-:Y:S02]  /*0eb0*/  LOP3.LUT R18, R18, 0xff0000, RZ, 0xc0, !PT ;  /* 0x00ff000012127812 */ /* 0x000fe400078ec0ff */
[----:B------:R-:W-:-:S05]  /*0ec0*/  LEA.HI R17, R12, R17, RZ, 0x8 ;  /* 0x000000110c117211 */ /* 0x000fca00078f40ff */
[----:B------:R-:W-:Y:S01]  /*0ed0*/  IMAD.IADD R17, R18, 0x1, R17 ;  /* 0x0000000112117824 */ /* 0x000fe200078e0211 */
[----:B----4-:R-:W-:Y:S02]  /*0ee0*/  LOP3.LUT R18, R16, R19, RZ, 0x3c, !PT ;  /* 0x0000001310127212 */ /* 0x010fe400078e3cff */
[----:B--2---:R-:W-:Y:S01]  /*0ef0*/  LOP3.LUT R19, R11, R14, RZ, 0xc0, !PT ;  /* 0x0000000e0b137212 */ /* 0x004fe200078ec0ff */
[----:B------:R-:W-:Y:S01]  /*0f00*/  IMAD R12, R12, 0x1000000, R17 ;  /* 0x010000000c0c7824 */ /* 0x000fe200078e0211 */
[----:B------:R-:W-:Y:S01]  /*0f10*/  SHF.R.U32.HI R17, RZ, 0x8, R13 ;  /* 0x00000008ff117819 */ /* 0x000fe2000001160d */
[----:B------:R-:W-:Y:S01]  /*0f20*/  IMAD.SHL.U32 R11, R13, 0x100, RZ ;  /* 0x000001000d0b7824 */ /* 0x000fe200078e00ff */
[----:B------:R-:W-:Y:S02]  /*0f30*/  LOP3.LUT R20, RZ, R18, RZ, 0x33, !PT ;  /* 0x00000012ff147212 */ /* 0x000fe400078e33ff */
[----:B------:R-:W-:Y:S02]  /*0f40*/  LOP3.LUT R18, R17, 0xff00, RZ, 0xc0, !PT ;  /* 0x0000ff0011127812 */ /* 0x000fe400078ec0ff */
[----:B------:R-:W-:-:S02]  /*0f50*/  IADD3 R19, PT, PT, R12, R19, R20 ;  /* 0x000000130c137210 */ /* 0x000fc40007ffe014 */
[----:B------:R-:W-:Y:S02]  /*0f60*/  LOP3.LUT R17, R11, 0xff0000, RZ, 0xc0, !PT ;  /* 0x00ff00000b117812 */ /* 0x000fe400078ec0ff */
[----:B------:R-:W-:Y:S01]  /*0f70*/  LEA.HI R18, R13, R18, RZ, 0x8 ;  /* 0x000000120d127211 */ /* 0x000fe200078f40ff */
[----:B-1----:R-:W-:Y:S01]  /*0f80*/  IMAD.IADD R11, R19, 0x1, R4 ;  /* 0x00000001130b7824 */ /* 0x002fe200078e0204 */
        /* <DEDUP_REMOVED lines=12> */
[----:B------:R-:W-:Y:S01]  /*1050*/  IMAD.IADD R14, R19, 0x1, R4 ;  /* 0x00000001130e7824 */ /* 0x000fe200078e0204 */
[----:B------:R-:W-:Y:S02]  /*1060*/  SHF.L.W.U32.HI R21, R11, 0x4, R11 ;  /* 0x000000040b157819 */ /* 0x000fe40000010e0b */
[----:B------:R-:W-:Y:S01]  /*1070*/  LOP3.LUT R19, R15, R16, RZ, 0xc0, !PT ;  /* 0x000000100f137212 */ /* 0x000fe200078ec0ff */
[----:B------:R-:W-:Y:S01]  /*1080*/  IMAD.IADD R17, R18, 0x1, R17 ;  /* 0x0000000112117824 */ /* 0x000fe200078e0211 */
[C---:B------:R-:W-:Y:S01]  /*1090*/  LOP3.LUT R21, R14.reuse, R21, RZ, 0x3c, !PT ;  /* 0x000000150e157212 */ /* 0x040fe200078e3cff */
[----:B------:R-:W-:Y:S01]  /*10a0*/  IMAD.SHL.U32 R15, R9, 0x100, RZ ;  /* 0x00000100090f7824 */ /* 0x000fe200078e00ff */
[----:B------:R-:W-:Y:S01]  /*10b0*/  SHF.L.W.U32.HI R20, R14, 0x4, R14 ;  /* 0x000000040e147819 */ /* 0x000fe20000010e0e */
[----:B------:R-:W-:Y:S01]  /*10c0*/  IMAD R8, R8, 0x1000000, R17 ;  /* 0x0100000008087824 */ /* 0x000fe200078e0211 */
[----:B------:R-:W-:-:S02]  /*10d0*/  SHF.R.U32.HI R17, RZ, 0x8, R9 ;  /* 0x00000008ff117819 */ /* 0x000fc40000011609 */
[----:B------:R-:W-:Y:S02]  /*10e0*/  LOP3.LUT R21, RZ, R21, RZ, 0x33, !PT ;  /* 0x00000015ff157212 */ /* 0x000fe400078e33ff */
[----:B------:R-:W-:Y:S02]  /*10f0*/  LOP3.LUT R18, R17, 0xff00, RZ, 0xc0, !PT ;  /* 0x0000ff0011127812 */ /* 0x000fe400078ec0ff */
[----:B------:R-:W-:Y:S02]  /*1100*/  IADD3 R19, PT, PT, R8, R19, R21 ;  /* 0x0000001308137210 */ /* 0x000fe40007ffe015 */
[----:B------:R-:W-:Y:S02]  /*1110*/  LOP3.LUT R17, R15, 0xff0000, RZ, 0xc0, !PT ;  /* 0x00ff00000f117812 */ /* 0x000fe400078ec0ff */
[----:B------:R-:W-:Y:S01]  /*1120*/  LEA.HI R18, R9, R18, RZ, 0x8 ;  /* 0x0000001209127211 */ /* 0x000fe200078f40ff */
[----:B------:R-:W-:-:S04]  /*1130*/  IMAD.IADD R15, R19, 0x1, R4 ;  /* 0x00000001130f7824 */ /* 0x000fc800078e0204 */
        /* <DEDUP_REMOVED lines=28> */
[C---:B------:R-:W-:Y:S02]  /*1300*/  LOP3.LUT R20, R11.reuse, R20, RZ, 0x3c, !PT ;  /* 0x000000140b147212 */ /* 0x040fe400078e3cff */
[----:B------:R-:W-:Y:S01]  /*1310*/  SHF.L.W.U32.HI R21, R11, 0x4, R11 ;  /* 0x000000040b157819 */ /* 0x000fe20000010e0b */
[----:B------:R-:W-:Y:S01]  /*1320*/  IMAD R7, R7, 0x1000000, R18 ;  /* 0x0100000007077824 */ /* 0x000fe200078e0212 */
[----:B------:R-:W-:-:S02]  /*1330*/  LOP3.LUT R20, RZ, R20, RZ, 0x33, !PT ;  /* 0x00000014ff147212 */ /* 0x000fc400078e33ff */
[----:B------:R-:W-:Y:S01]  /*1340*/  LOP3.LUT R18, R16, R11, RZ, 0xc0, !PT ;  /* 0x0000000b10127212 */ /* 0x000fe200078ec0ff */
[----:B------:R-:W-:Y:S01]  /*1350*/  IMAD.IADD R17, R9, 0x1, R7 ;  /* 0x0000000109117824 */ /* 0x000fe200078e0207 */
[----:B------:R-:W-:-:S04]  /*1360*/  IADD3 R19, PT, PT, R7, R14, R20 ;  /* 0x0000000e07137210 */ /* 0x000fc80007ffe014 */
[----:B------:R-:W-:Y:S01]  /*1370*/  LOP3.LUT R12, R13, R12, R17, 0x96, !PT ;  /* 0x0000000c0d0c7212 */ /* 0x000fe200078e9611 */
[----:B------:R-:W-:Y:S01]  /*1380*/  IMAD.IADD R14, R19, 0x1, R4 ;  /* 0x00000001130e7824 */ /* 0x000fe200078e0204 */
[----:B------:R-:W-:Y:S02]  /*1390*/  LOP3.LUT R17, R15, R16, RZ, 0xc0, !PT ;  /* 0x000000100f117212 */ /* 0x000fe400078ec0ff */
[----:B------:R-:W-:Y:S02]  /*13a0*/  SHF.L.W.U32.HI R12, R12, 0x3, R12 ;  /* 0x000000030c0c7819 */ /* 0x000fe40000010e0c */
[C---:B------:R-:W-:Y:S02]  /*13b0*/  LOP3.LUT R21, R14.reuse, R21, RZ, 0x3c, !PT ;  /* 0x000000150e157212 */ /* 0x040fe400078e3cff */
[----:B------:R-:W-:Y:S01]  /*13c0*/  SHF.L.W.U32.HI R20, R14, 0x4, R14 ;  /* 0x000000040e147819 */ /* 0x000fe20000010e0e */
[----:B------:R-:W-:Y:S01]  /*13d0*/  IMAD.IADD R15, R6, 0x1, R12 ;  /* 0x00000001060f7824 */ /* 0x000fe200078e020c */
[----:B------:R-:W-:-:S04]  /*13e0*/  LOP3.LUT R21, RZ, R21, RZ, 0x33, !PT ;  /* 0x00000015ff157212 */ /* 0x000fc800078e33ff */
[----:B------:R-:W-:Y:S02]  /*13f0*/  IADD3 R17, PT, PT, R12, R17, R21 ;  /* 0x000000110c117210 */ /* 0x000fe40007ffe015 */
[----:B------:R-:W-:-:S03]  /*1400*/  LOP3.LUT R13, R8, R13, R15, 0x96, !PT ;  /* 0x0000000d080d7212 */ /* 0x000fc600078e960f */
[----:B------:R-:W-:Y:S01]  /*1410*/  IMAD.IADD R15, R17, 0x1, R4 ;  /* 0x00000001110f7824 */ /* 0x000fe200078e0204 */
[----:B------:R-:W-:-:S04]  /*1420*/  SHF.L.W.U32.HI R13, R13, 0x3, R13 ;  /* 0x000000030d0d7819 */ /* 0x000fc80000010e0d */
[----:B------:R-:W-:Y:S01]  /*1430*/  LOP3.LUT R20, R15, R20, RZ, 0xc3, !PT ;  /* 0x000000140f147212 */ /* 0x000fe200078ec3ff */
[----:B------:R-:W-:Y:S01]  /*1440*/  IMAD.IADD R16, R7, 0x1, R13 ;  /* 0x0000000107107824 */ /* 0x000fe200078e020d */
[----:B------:R-:W-:Y:S02]  /*1450*/  SHF.L.W.U32.HI R19, R15, 0x4, R15 ;  /* 0x000000040f137819 */ /* 0x000fe40000010e0f */
[----:B------:R-:W-:Y:S02]  /*1460*/  IADD3 R17, PT, PT, R13, R18, R20 ;  /* 0x000000120d117210 */ /* 0x000fe40007ffe014 */
[----:B------:R-:W-:-:S03]  /*1470*/  LOP3.LUT R8, R9, R8, R16, 0x96, !PT ;  /* 0x0000000809087212 */ /* 0x000fc600078e9610 */
[----:B------:R-:W-:Y:S01]  /*1480*/  IMAD.IADD R16, R17, 0x1, R4 ;  /* 0x0000000111107824 */ /* 0x000fe200078e0204 */
[----:B------:R-:W-:Y:S02]  /*1490*/  SHF.L.W.U32.HI R8, R8, 0x3, R8 ;  /* 0x0000000308087819 */ /* 0x000fe40000010e08 */
[----:B------:R-:W-:Y:S02]  /*14a0*/  LOP3.LUT R17, R11, R14, RZ, 0xc0, !PT ;  /* 0x0000000e0b117212 */ /* 0x000fe400078ec0ff */
[----:B------:R-:W-:Y:S01]  /*14b0*/  LOP3.LUT R19, R16, R19, RZ, 0xc3, !PT ;  /* 0x0000001310137212 */ /* 0x000fe200078ec3ff */
[----:B------:R-:W-:Y:S01]  /*14c0*/  IMAD.IADD R11, R12, 0x1, R8 ;  /* 0x000000010c0b7824 */ /* 0x000fe200078e0208 */
[----:B------:R-:W-:Y:S02]  /*14d0*/  SHF.L.W.U32.HI R18, R16, 0x4, R16 ;  /* 0x0000000410127819 */ /* 0x000fe40000010e10 */
[----:B------:R-:W-:Y:S02]  /*14e0*/  IADD3 R17, PT, PT, R8, R17, R19 ;  /* 0x0000001108117210 */ /* 0x000fe40007ffe013 */
[----:B------:R-:W-:-:S02]  /*14f0*/  LOP3.LUT R9, R6, R9, R11, 0x96, !PT ;  /* 0x0000000906097212 */ /* 0x000fc400078e960b */
[----:B------:R-:W-:Y:S01]  /*1500*/  LOP3.LUT R14, R14, R15, RZ, 0xc0, !PT ;  /* 0x0000000f0e0e7212 */ /* 0x000fe200078ec0ff */
[----:B------:R-:W-:Y:S01]  /*1510*/  IMAD.IADD R11, R17, 0x1, R4 ;  /* 0x00000001110b7824 */ /* 0x000fe200078e0204 */
[----:B------:R-:W-:-:S04]  /*1520*/  SHF.L.W.U32.HI R9, R9, 0x3, R9 ;  /* 0x0000000309097819 */ /* 0x000fc80000010e09 */
[----:B------:R-:W-:Y:S01]  /*1530*/  LOP3.LUT R18, R11, R18, RZ, 0xc3, !PT ;  /* 0x000000120b127212 */ /* 0x000fe200078ec3ff */
[----:B------:R-:W-:-:S03]  /*1540*/  IMAD.IADD R17, R13, 0x1, R9 ;  /* 0x000000010d117824 */ /* 0x000fc600078e0209 */
[----:B------:R-:W-:Y:S02]  /*1550*/  IADD3 R19, PT, PT, R9, R14, R18 ;  /* 0x0000000e09137210 */ /* 0x000fe40007ffe012 */
[----:B------:R-:W-:Y:S02]  /*1560*/  LOP3.LUT R17, R7, R6, R17, 0x96, !PT ;  /* 0x0000000607117212 */ /* 0x000fe400078e9611 */
[----:B------:R-:W-:Y:S01]  /*1570*/  LOP3.LUT R6, R11, R15, R16, 0xb8, !PT ;  /* 0x0000000f0b067212 */ /* 0x000fe200078eb810 */
[----:B------:R-:W-:Y:S01]  /*1580*/  IMAD.IADD R14, R19, 0x1, R4 ;  /* 0x00000001130e7824 */ /* 0x000fe200078e0204 */
[----:B------:R-:W-:-:S04]  /*1590*/  SHF.L.W.U32.HI R4, R17, 0x3, R17 ;  /* 0x0000000311047819 */ /* 0x000fc80000010e11 */
[----:B------:R-:W-:-:S04]  /*15a0*/  SHF.L.W.U32.HI R15, R14, 0x2, R14 ;  /* 0x000000020e0f7819 */ /* 0x000fc80000010e0e */
[----:B------:R-:W-:Y:S01]  /*15b0*/  LOP3.LUT R15, R6, R11, R15, 0x78, !PT ;  /* 0x0000000b060f7212 */ /* 0x000fe200078e780f */
[----:B------:R-:W-:-:S03]  /*15c0*/  IMAD.IADD R6, R8, 0x1, R4 ;  /* 0x0000000108067824 */ /* 0x000fc600078e0204 */
[----:B------:R-:W-:Y:S02]  /*15d0*/  LOP3.LUT R15, R5, R15, R4, 0x96, !PT ;  /* 0x0000000f050f7212 */ /* 0x000fe400078e9604 */
[----:B------:R-:W-:Y:S02]  /*15e0*/  LOP3.LUT R6, R12, R7, R6, 0x96, !PT ;  /* 0x000000070c067212 */ /* 0x000fe400078e9606 */
[----:B------:R-:W-:Y:S02]  /*15f0*/  LOP3.LUT R7, R14, R16, R11, 0xb8, !PT ;  /* 0x000000100e077212 */ /* 0x000fe400078eb80b */
[----:B------:R-:W-:Y:S02]  /*1600*/  SHF.L.W.U32.HI R16, R15, 0x2, R15 ;  /* 0x000000020f107819 */ /* 0x000fe40000010e0f */
[----:B------:R-:W-:Y:S02]  /*1610*/  SHF.L.W.U32.HI R6, R6, 0x3, R6 ;  /* 0x0000000306067819 */ /* 0x000fe40000010e06 */
[----:B------:R-:W-:-:S03]  /*1620*/  LOP3.LUT R16, R7, R14, R16, 0x78, !PT ;  /* 0x0000000e07107212 */ /* 0x000fc600078e7810 */
[--C-:B------:R-:W-:Y:S01]  /*1630*/  IMAD.IADD R7, R9, 0x1, R6.reuse ;  /* 0x0000000109077824 */ /* 0x100fe200078e0206 */
[----:B------:R-:W-:-:S04]  /*1640*/  LOP3.LUT R16, R5, R16, R6, 0x96, !PT ;  /* 0x0000001005107212 */ /* 0x000fc800078e9606 */
        /* <DEDUP_REMOVED lines=16> */
[C---:B------:R-:W-:Y:S02]  /*1750*/  SHF.L.W.U32.HI R15, R13.reuse, 0x2, R13 ;  /* 0x000000020d0f7819 */ /* 0x040fe40000010e0d */
[----:B------:R-:W-:Y:S02]  /*1760*/  SHF.L.W.U32.HI R8, R8, 0x3, R8 ;  /* 0x0000000308087819 */ /* 0x000fe40000010e08 */
[----:B------:R-:W-:Y:S02]  /*1770*/  LOP3.LUT R15, R14, R11, R15, 0x78, !PT ;  /* 0x0000000b0e0f7212 */ /* 0x000fe400078e780f */
[----:B------:R-:W-:Y:S01]  /*1780*/  LOP3.LUT R16, R13, R16, R11, 0xb8, !PT ;  /* 0x000000100d107212 */ /* 0x000fe200078eb80b */
[--C-:B------:R-:W-:Y:S01]  /*1790*/  IMAD.IADD R14, R7, 0x1, R8.reuse ;  /* 0x00000001070e7824 */ /* 0x100fe200078e0208 */
[----:B------:R-:W-:-:S04]  /*17a0*/  LOP3.LUT R18, R5, R15, R8, 0x96, !PT ;  /* 0x0000000f05127212 */ /* 0x000fc800078e9608 */
[----:B------:R-:W-:Y:S02]  /*17b0*/  LOP3.LUT R9, R4, R9, R14, 0x96, !PT ;  /* 0x0000000904097212 */ /* 0x000fe400078e960e */
[----:B------:R-:W-:Y:S02]  /*17c0*/  SHF.L.W.U32.HI R14, R18, 0x2, R18 ;  /* 0x00000002120e7819 */ /* 0x000fe40000010e12 */
[----:B------:R-:W-:Y:S02]  /*17d0*/  SHF.L.W.U32.HI R9, R9, 0x3, R9 ;  /* 0x0000000309097819 */ /* 0x000fe40000010e09 */
[----:B------:R-:W-:Y:S02]  /*17e0*/  LOP3.LUT R16, R16, R13, R14, 0x78, !PT ;  /* 0x0000000d10107212 */ /* 0x000fe400078e780e */
[----:B------:R-:W-:Y:S01]  /*17f0*/  LOP3.LUT R11, R18, R11, R13, 0xb8, !PT ;  /* 0x0000000b120b7212 */ /* 0x000fe200078eb80d */
[--C-:B------:R-:W-:Y:S01]  /*1800*/  IMAD.IADD R15, R12, 0x1, R9.reuse ;  /* 0x000000010c0f7824 */ /* 0x100fe200078e0209 */
[----:B------:R-:W-:-:S04]  /*1810*/  LOP3.LUT R16, R5, R16, R9, 0x96, !PT ;  /* 0x0000001005107212 */ /* 0x000fc800078e9609 */
        /* <DEDUP_REMOVED lines=17> */
[----:B------:R-:W-:Y:S01]  /*1930*/  LOP3.LUT R20, R15, R11, R18, 0x78, !PT ;  /* 0x0000000b0f147212 */ /* 0x000fe200078e7812 */
[----:B------:R-:W0:Y:S01]  /*1940*/  LDC R4, c[0x3][0x8] ;  /* 0x00c00200ff047b82 */ /* 0x000e220000000800 */
[----:B------:R-:W-:Y:S01]  /*1950*/  LOP3.LUT R16, R13, R16, R11, 0xb8, !PT ;  /* 0x000000100d107212 */ /* 0x000fe200078eb80b */
[--C-:B------:R-:W-:Y:S01]  /*1960*/  IMAD.IADD R17, R14, 0x1, R7.reuse ;  /* 0x000000010e117824 */ /* 0x100fe200078e0207 */
[----:B------:R-:W-:-:S04]  /*1970*/  LOP3.LUT R15, R5, R20, R7, 0x96, !PT ;  /* 0x00000014050f7212 */ /* 0x000fc800078e9607 */
[----:B------:R-:W-:Y:S02]  /*1980*/  LOP3.LUT R12, R8, R12, R17, 0x96, !PT ;  /* 0x0000000c080c7212 */ /* 0x000fe400078e9611 */
[C-C-:B------:R-:W-:Y:S02]  /*1990*/  SHF.L.W.U32.HI R20, R15.reuse, 0x2, R15.reuse ;  /* 0x000000020f147819 */ /* 0x140fe40000010e0f */
[----:B------:R-:W-:Y:S02]  /*19a0*/  SHF.L.W.U32.HI R12, R12, 0x3, R12 ;  /* 0x000000030c0c7819 */ /* 0x000fe40000010e0c */
[----:B------:R-:W-:Y:S02]  /*19b0*/  LOP3.LUT R16, R16, R13, R20, 0x78, !PT ;  /* 0x0000000d10107212 */ /* 0x000fe400078e7814 */
[----:B------:R-:W-:Y:S01]  /*19c0*/  SHF.L.W.U32.HI R19, R15, 0x4, R15 ;  /* 0x000000040f137819 */ /* 0x000fe20000010e0f */
[--C-:B------:R-:W-:Y:S01]  /*19d0*/  IMAD.IADD R17, R6, 0x1, R12.reuse ;  /* 0x0000000106117824 */ /* 0x100fe200078e020c */
[----:B------:R-:W-:-:S04]  /*19e0*/  LOP3.LUT R16, R5, R16, R12, 0x96, !PT ;  /* 0x0000001005107212 */ /* 0x000fc800078e960c */
[----:B------:R-:W-:Y:S02]  /*19f0*/  LOP3.LUT R17, R9, R8, R17, 0x96, !PT ;  /* 0x0000000809117212 */ /* 0x000fe400078e9611 */
[----:B------:R-:W-:Y:S02]  /*1a00*/  SHF.L.W.U32.HI R8, R16, 0x7, R16 ;  /* 0x0000000710087819 */ /* 0x000fe40000010e10 */
[----:B------:R-:W-:Y:S02]  /*1a10*/  SHF.L.W.U32.HI R5, R17, 0x3, R17 ;  /* 0x0000000311057819 */ /* 0x000fe40000010e11 */
[----:B------:R-:W-:Y:S02]  /*1a20*/  LOP3.LUT R8, R18, R19, R8, 0x96, !PT ;  /* 0x0000001312087212 */ /* 0x000fe400078e9608 */
[----:B0-----:R-:W-:Y:S02]  /*1a30*/  LOP3.LUT R17, R5, R4, RZ, 0x3c, !PT ;  /* 0x0000000405117212 */ /* 0x001fe400078e3cff */
[----:B------:R-:W-:Y:S01]  /*1a40*/  LOP3.LUT R8, R8, R11, RZ, 0x3c, !PT ;  /* 0x0000000b08087212 */ /* 0x000fe200078e3cff */
[----:B------:R-:W-:-:S04]  /*1a50*/  IMAD.IADD R11, R7, 0x1, R5 ;  /* 0x00000001070b7824 */ /* 0x000fc800078e0205 */
[----:B------:R-:W-:Y:S01]  /*1a60*/  IMAD.IADD R8, R8, 0x1, R17 ;  /* 0x0000000108087824 */ /* 0x000fe200078e0211 */
[----:B------:R-:W-:Y:S02]  /*1a70*/  LOP3.LUT R9, R14, R9, R11, 0x96, !PT ;  /* 0x000000090e097212 */ /* 0x000fe400078e960b */
[----:B------:R-:W-:Y:S02]  /*1a80*/  SHF.L.W.U32.HI R11, R16, 0x4, R16 ;  /* 0x00000004100b7819 */ /* 0x000fe40000010e10 */
[----:B------:R-:W-:Y:S02]  /*1a90*/  SHF.L.W.U32.HI R17, R8, 0x7, R8 ;  /* 0x0000000708117819 */ /* 0x000fe40000010e08 */
[----:B------:R-:W-:Y:S02]  /*1aa0*/  SHF.L.W.U32.HI R9, R9, 0x3, R9 ;  /* 0x0000000309097819 */ /* 0x000fe40000010e09 */
[----:B------:R-:W-:Y:S02]  /*1ab0*/  LOP3.LUT R20, R20, R11, R17, 0x96, !PT ;  /* 0x0000000b14147212 */ /* 0x000fe400078e9611 */
[----:B------:R-:W-:-:S02]  /*1ac0*/  LOP3.LUT R18, R9, R4, RZ, 0x3c, !PT ;  /* 0x0000000409127212 */ /* 0x000fc400078e3cff */
        /* <DEDUP_REMOVED lines=19> */
[----:B------:R-:W-:Y:S01]  /*1c00*/  LOP3.LUT R19, R17, R4, RZ, 0x3c, !PT ;  /* 0x0000000411137212 */ /* 0x000fe200078e3cff */
[----:B------:R-:W-:Y:S01]  /*1c10*/  IMAD.IADD R14, R9, 0x1, R17 ;  /* 0x00000001090e7824 */ /* 0x000fe200078e0211 */
[----:B------:R-:W-:-:S02]  /*1c20*/  LOP3.LUT R6, R15, R16, RZ, 0x3c, !PT ;  /* 0x000000100f067212 */ /* 0x000fc400078e3cff */
[----:B------:R-:W-:Y:S02]  /*1c30*/  SHF.L.W.U32.HI R15, R13, 0x4, R13 ;  /* 0x000000040d0f7819 */ /* 0x000fe40000010e0d */
[----:B------:R-:W-:Y:S01]  /*1c40*/  LOP3.LUT R7, R12, R7, R14, 0x96, !PT ;  /* 0x000000070c077212 */ /* 0x000fe200078e960e */
[----:B------:R-:W-:Y:S01]  /*1c50*/  IMAD.IADD R6, R6, 0x1, R19 ;  /* 0x0000000106067824 */ /* 0x000fe200078e0213 */
[----:B------:R-:W-:Y:S02]  /*1c60*/  SHF.L.W.U32.HI R14, R11, 0x2, R11 ;  /* 0x000000020b0e7819 */ /* 0x000fe40000010e0b */
[----:B------:R-:W-:Y:S02]  /*1c70*/  SHF.L.W.U32.HI R7, R7, 0x3, R7 ;  /* 0x0000000307077819 */ /* 0x000fe40000010e07 */
[----:B------:R-:W-:Y:S02]  /*1c80*/  SHF.L.W.U32.HI R16, R6, 0x7, R6 ;  /* 0x0000000706107819 */ /* 0x000fe40000010e06 */
[----:B------:R-:W-:-:S02]  /*1c90*/  LOP3.LUT R19, R7, R4, RZ, 0x3c, !PT ;  /* 0x0000000407137212 */ /* 0x000fc400078e3cff */
[----:B------:R-:W-:Y:S01]  /*1ca0*/  LOP3.LUT R15, R14, R15, R16, 0x96, !PT ;  /* 0x0000000f0e0f7212 */ /* 0x000fe200078e9610 */
[----:B------:R-:W-:-:S03]  /*1cb0*/  IMAD.IADD R14, R18, 0x1, R7 ;  /* 0x00000001120e7824 */ /* 0x000fc600078e0207 */
[----:B------:R-:W-:Y:S02]  /*1cc0*/  LOP3.LUT R8, R15, R8, RZ, 0x3c, !PT ;  /* 0x000000080f087212 */ /* 0x000fe400078e3cff */
[----:B------:R-:W-:Y:S02]  /*1cd0*/  LOP3.LUT R14, R5, R12, R14, 0x96, !PT ;  /* 0x0000000c050e7212 */ /* 0x000fe400078e960e */
[----:B------:R-:W-:Y:S01]  /*1ce0*/  SHF.L.W.U32.HI R12, R13, 0x2, R13 ;  /* 0x000000020d0c7819 */ /* 0x000fe20000010e0d */
[----:B------:R-:W-:Y:S01]  /*1cf0*/  IMAD.IADD R8, R8, 0x1, R19 ;  /* 0x0000000108087824 */ /* 0x000fe200078e0213 */
[----:B------:R-:W-:Y:S02]  /*1d00*/  SHF.L.W.U32.HI R15, R6, 0x4, R6 ;  /* 0x00000004060f7819 */ /* 0x000fe40000010e06 */
[----:B------:R-:W-:Y:S02]  /*1d10*/  SHF.L.W.U32.HI R14, R14, 0x3, R14 ;  /* 0x000000030e0e7819 */ /* 0x000fe40000010e0e */
[----:B------:R-:W-:-:S04]  /*1d20*/  SHF.L.W.U32.HI R16, R8, 0x7, R8 ;  /* 0x0000000708107819 */ /* 0x000fc80000010e08 */
[----:B------:R-:W-:Y:S01]  /*1d30*/  LOP3.LUT R12, R12, R15, R16, 0x96, !PT ;  /* 0x0000000f0c0c7212 */ /* 0x000fe200078e9610 */
[----:B------:R-:W-:Y:S01]  /*1d40*/  IMAD.IADD R16, R17, 0x1, R14 ;  /* 0x0000000111107824 */ /* 0x000fe200078e020e */
[----:B------:R-:W-:Y:S02]  /*1d50*/  LOP3.LUT R15, R14, R4, RZ, 0x3c, !PT ;  /* 0x000000040e0f7212 */ /* 0x000fe400078e3cff */
[----:B------:R-:W-:Y:S02]  /*1d60*/  LOP3.LUT R12, R12, R11, RZ, 0x3c, !PT ;  /* 0x0000000b0c0c7212 */ /* 0x000fe400078e3cff */
[----:B------:R-:W-:Y:S02]  /*1d70*/  LOP3.LUT R5, R9, R5, R16, 0x96, !PT ;  /* 0x0000000509057212 */ /* 0x000fe400078e9610 */
[----:B------:R-:W-:Y:S01]  /*1d80*/  SHF.L.W.U32.HI R11, R6, 0x2, R6 ;  /* 0x00000002060b7819 */ /* 0x000fe20000010e06 */
[----:B------:R-:W-:Y:S01]  /*1d90*/  IMAD.IADD R12, R12, 0x1, R15 ;  /* 0x000000010c0c7824 */ /* 0x000fe200078e020f */
[----:B------:R-:W-:-:S02]  /*1da0*/  SHF.L.W.U32.HI R16, R8, 0x4, R8 ;  /* 0x0000000408107819 */ /* 0x000fc40000010e08 */
[----:B------:R-:W-:Y:S02]  /*1db0*/  SHF.L.W.U32.HI R5, R5, 0x3, R5 ;  /* 0x0000000305057819 */ /* 0x000fe40000010e05 */
[----:B------:R-:W-:-:S04]  /*1dc0*/  SHF.L.W.U32.HI R15, R12, 0x7, R12 ;  /* 0x000000070c0f7819 */ /* 0x000fc80000010e0c */
[----:B------:R-:W-:Y:S02]  /*1dd0*/  LOP3.LUT R16, R11, R16, R15, 0x96, !PT ;  /* 0x000000100b107212 */ /* 0x000fe400078e960f */
[----:B------:R-:W-:Y:S02]  /*1de0*/  LOP3.LUT R11, R5, R4, RZ, 0x3c, !PT ;  /* 0x00000004050b7212 */ /* 0x000fe400078e3cff */
        /* <DEDUP_REMOVED lines=9> */
[----:B------:R-:W-:Y:S01]  /*1e80*/  LOP3.LUT R16, R13, R4, RZ, 0x3c, !PT ;  /* 0x000000040d107212 */ /* 0x000fe200078e3cff */
[----:B------:R-:W-:Y:S01]  /*1e90*/  IMAD.IADD R13, R14, 0x1, R13 ;  /* 0x000000010e0d7824 */ /* 0x000fe200078e020d */
[----:B------:R-:W-:Y:S02]  /*1ea0*/  LOP3.LUT R9, R9, R6, RZ, 0x3c, !PT ;  /* 0x0000000609097212 */ /* 0x000fe400078e3cff */
[----:B------:R-:W-:Y:S02]  /*1eb0*/  SHF.L.W.U32.HI R6, R12, 0x2, R12 ;  /* 0x000000020c067819 */ /* 0x000fe40000010e0c */
[----:B------:R-:W-:Y:S01]  /*1ec0*/  LOP3.LUT R13, R17, R18, R13, 0x96, !PT ;  /* 0x00000012110d7212 */ /* 0x000fe200078e960d */
[----:B------:R-:W-:Y:S01]  /*1ed0*/  IMAD.IADD R14, R9, 0x1, R16 ;  /* 0x00000001090e7824 */ /* 0x000fe200078e0210 */
[----:B------:R-:W-:Y:S02]  /*1ee0*/  SHF.L.W.U32.HI R9, R11, 0x4, R11 ;  /* 0x000000040b097819 */ /* 0x000fe40000010e0b */
[----:B------:R-:W-:-:S02]  /*1ef0*/  SHF.L.W.U32.HI R13, R13, 0x3, R13 ;  /* 0x000000030d0d7819 */ /* 0x000fc40000010e0d */
[----:B------:R-:W-:Y:S02]  /*1f00*/  SHF.L.W.U32.HI R15, R14, 0x7, R14 ;  /* 0x000000070e0f7819 */ /* 0x000fe40000010e0e */
[----:B------:R-:W-:Y:S02]  /*1f10*/  LOP3.LUT R16, R13, R4, RZ, 0x3c, !PT ;  /* 0x000000040d107212 */ /* 0x000fe400078e3cff */
        /* <DEDUP_REMOVED lines=8> */
[----:B------:R-:W-:-:S02]  /*1fa0*/  SHF.L.W.U32.HI R9, R15, 0x7, R15 ;  /* 0x000000070f097819 */ /* 0x000fc40000010e0f */
[----:B------:R-:W-:Y:S02]  /*1fb0*/  LOP3.LUT R4, R5, R4, RZ, 0x3c, !PT ;  /* 0x0000000405047212 */ /* 0x000fe400078e3cff */
[----:B------:R-:W-:-:S04]  /*1fc0*/  LOP3.LUT R7, R7, R8, R9, 0x96, !PT ;  /* 0x0000000807077212 */ /* 0x000fc800078e9609 */
[----:B------:R-:W-:-:S05]  /*1fd0*/  LOP3.LUT R7, R7, R12, RZ, 0x3c, !PT ;  /* 0x0000000c07077212 */ /* 0x000fca00078e3cff */
[----:B------:R-:W-:Y:S01]  /*1fe0*/  IMAD.IADD R16, R7, 0x1, R4 ;  /* 0x0000000107107824 */ /* 0x000fe200078e0204 */
[----:B------:R-:W-:Y:S06]  /*1ff0*/  @!P0 BRA `(.L_x_89) ;  /* 0xffffffec00808947 */ /* 0x000fec000383ffff */
.L_x_88:
[--C-:B------:R-:W-:Y:S01]  /*2000*/  SHF.R.U32.HI R5, RZ, 0x18, R11.reuse ;  /* 0x00000018ff057819 */ /* 0x100fe2000001160b */
[----:B-1----:R4:W-:Y:S01]  /*2010*/  STG.E.U8 desc[UR6][R2.64+0x3], R11 ;  /* 0x0000030b02007986 */ /* 0x0029e2000c101106 */
[--C-:B------:R-:W-:Y:S02]  /*2020*/  SHF.R.U32.HI R7, RZ, 0x8, R11.reuse ;  /* 0x00000008ff077819 */ /* 0x100fe4000001160b */
[----:B------:R-:W-:Y:S01]  /*2030*/  SHF.R.U32.HI R19, RZ, 0x10, R11 ;  /* 0x00000010ff137819 */ /* 0x000fe2000001160b */
[----:B------:R1:W-:Y:S01]  /*2040*/  STG.E.U8 desc[UR6][R2.64], R5 ;  /* 0x0000000502007986 */ /* 0x0003e2000c101106 */
[--C-:B--2---:R-:W-:Y:S02]  /*2050*/  SHF.R.U32.HI R9, RZ, 0x18, R14.reuse ;  /* 0x00000018ff097819 */ /* 0x104fe4000001160e */
[--C-:B------:R-:W-:Y:S01]  /*2060*/  SHF.R.U32.HI R13, RZ, 0x8, R14.reuse ;  /* 0x00000008ff0d7819 */ /* 0x100fe2000001160e */
[----:B------:R2:W-:Y:S01]  /*2070*/  STG.E.U8 desc[UR6][R2.64+0x2], R7 ;  /* 0x0000020702007986 */ /* 0x0005e2000c101106 */
[----:B------:R-:W-:-:S02]  /*2080*/  SHF.R.U32.HI R21, RZ, 0x10, R14 ;  /* 0x00000010ff157819 */ /* 0x000fc4000001160e */
[--C-:B---3--:R-:W-:Y:S01]  /*2090*/  SHF.R.U32.HI R17, RZ, 0x18, R15.reuse ;  /* 0x00000018ff117819 */ /* 0x108fe2000001160f */
[----:B------:R3:W-:Y:S01]  /*20a0*/  STG.E.U8 desc[UR6][R2.64+0x1], R19 ;  /* 0x0000011302007986 */ /* 0x0007e2000c101106 */
[--C-:B------:R-:W-:Y:S02]  /*20b0*/  SHF.R.U32.HI R23, RZ, 0x10, R15.reuse ;  /* 0x00000010ff177819 */ /* 0x100fe4000001160f */
[--C-:B----4-:R-:W-:Y:S01]  /*20c0*/  SHF.R.U32.HI R11, RZ, 0x8, R16.reuse ;  /* 0x00000008ff0b7819 */ /* 0x110fe20000011610 */
[----:B------:R-:W-:Y:S01]  /*20d0*/  STG.E.U8 desc[UR6][R2.64+0x7], R14 ;  /* 0x0000070e02007986 */ /* 0x000fe2000c101106 */
[----:B-1----:R-:W-:Y:S02]  /*20e0*/  SHF.R.U32.HI R5, RZ, 0x8, R15 ;  /* 0x00000008ff057819 */ /* 0x002fe4000001160f */
[--C-:B--2---:R-:W-:Y:S01]  /*20f0*/  SHF.R.U32.HI R7, RZ, 0x18, R16.reuse ;  /* 0x00000018ff077819 */ /* 0x104fe20000011610 */
[----:B------:R-:W-:Y:S01]  /*2100*/  STG.E.U8 desc[UR6][R2.64+0x4], R9 ;  /* 0x0000040902007986 */ /* 0x000fe2000c101106 */
[----:B---3--:R-:W-:-:S03]  /*2110*/  SHF.R.U32.HI R19, RZ, 0x10, R16 ;  /* 0x00000010ff137819 */ /* 0x008fc60000011610 */
[----:B------:R-:W-:Y:S04]  /*2120*/  STG.E.U8 desc[UR6][R2.64+0x6], R13 ;  /* 0x0000060d02007986 */ /* 0x000fe8000c101106 */
        /* <DEDUP_REMOVED lines=8> */
[----:B------:R-:W-:Y:S01]  /*21b0*/  STG.E.U8 desc[UR6][R2.64+0xd], R19 ;  /* 0x00000d1302007986 */ /* 0x000fe2000c101106 */
[----:B------:R-:W-:Y:S05]  /*21c0*/  EXIT ;  /* 0x000000000000794d */ /* 0x000fea0003800000 */
.L_x_90:
        /* <DEDUP_REMOVED lines=11> */
.L_x_94:


//--------------------- .nv.shared._Z19hash_message_kerneliiPhS_PiPmmm --------------------------
	.section	.nv.shared._Z19hash_message_kerneliiPhS_PiPmmm,"aw",@nobits
	.sectionflags	@""
	.align	16
	.zero		1024


//--------------------- .nv.shared.reserved.0     --------------------------
	.section	.nv.shared.reserved.0,"aw",@nobits
	.weak		__nv_reservedSMEM_offset_0_alias
	.size		__nv_reservedSMEM_offset_0_alias, 0, 64
	.other		__nv_reservedSMEM_offset_0_alias,@"STO_CUDA_RESERVED_SHARED STV_DEFAULT"
__nv_reservedSMEM_offset_0_alias:
	.zero		0
	.zero		64


//--------------------- .nv.shared._Z19compute_hash_kernelPKciPh --------------------------
	.section	.nv.shared._Z19compute_hash_kernelPKciPh,"aw",@nobits
	.sectionflags	@""
	.align	16
	.zero		1024


//--------------------- .nv.constant0._Z19hash_message_kerneliiPhS_PiPmmm --------------------------
	.section	.nv.constant0._Z19hash_message_kerneliiPhS_PiPmmm,"a",@progbits
	.sectionflags	@""
	.align	4
.nv.constant0._Z19hash_message_kerneliiPhS_PiPmmm:
	.zero		952


//--------------------- .nv.constant0._Z19compute_hash_kernelPKciPh --------------------------
	.section	.nv.constant0._Z19compute_hash_kernelPKciPh,"a",@progbits
	.sectionflags	@""
	.align	4
.nv.constant0._Z19compute_hash_kernelPKciPh:
	.zero		920


//--------------------- SYMBOLS --------------------------

	.type		.nv.reservedSmem.offset0,@object
	.size		.nv.reservedSmem.offset0,0x4
	.type		.nv.reservedSmem.cap,@object
	.size		.nv.reservedSmem.cap,0x4
